	.headerflags	@"EF_CUDA_TEXMODE_UNIFIED EF_CUDA_64BIT_ADDRESS EF_CUDA_ACCELERATORS EF_CUDA_SM90 EF_CUDA_VIRTUAL_SM(EF_CUDA_SM90)"
	.elftype	@"ET_EXEC"


//--------------------- .nv.info                  --------------------------
	.section	.nv.info,"",@"SHT_CUDA_INFO"
	.align	4


	//----- nvinfo : EIATTR_REGCOUNT
	.align		4
        /*0000*/ 	.byte	0x04, 0x2f
        /*0002*/ 	.short	(.L_3 - .L_2)
	.align		4
.L_2:
        /*0004*/ 	.word	index@(triton_poi_fused_cat_relu_31)
        /*0008*/ 	.word	0x00000086


	//----- nvinfo : EIATTR_MIN_STACK_SIZE
	.align		4
.L_3:
        /*000c*/ 	.byte	0x04, 0x12
        /*000e*/ 	.short	(.L_5 - .L_4)
	.align		4
.L_4:
        /*0010*/ 	.word	index@(triton_poi_fused_cat_relu_31)
        /*0014*/ 	.word	0x00000000


	//----- nvinfo : EIATTR_FRAME_SIZE
	.align		4
.L_5:
        /*0018*/ 	.byte	0x04, 0x11
        /*001a*/ 	.short	(.L_7 - .L_6)
	.align		4
.L_6:
        /*001c*/ 	.word	index@(triton_poi_fused_cat_relu_31)
        /*0020*/ 	.word	0x00000000


	//----- nvinfo : EIATTR_MIN_STACK_SIZE
	.align		4
.L_7:
        /*0024*/ 	.byte	0x04, 0x12
        /*0026*/ 	.short	(.L_9 - .L_8)
	.align		4
.L_8:
        /*0028*/ 	.word	index@(triton_poi_fused_cat_relu_31)
        /*002c*/ 	.word	0x00000000
.L_9:


//--------------------- .nv.info.triton_poi_fused_cat_relu_31 --------------------------
	.section	.nv.info.triton_poi_fused_cat_relu_31,"",@"SHT_CUDA_INFO"
	.sectionflags	@""
	.align	4


	//----- nvinfo : EIATTR_CUDA_API_VERSION
	.align		4
        /*0000*/ 	.byte	0x04, 0x37
        /*0002*/ 	.short	(.L_11 - .L_10)
.L_10:
        /*0004*/ 	.word	0x0000007c


	//----- nvinfo : EIATTR_KPARAM_INFO
	.align		4
.L_11:
        /*0008*/ 	.byte	0x04, 0x17
        /*000a*/ 	.short	(.L_13 - .L_12)
.L_12:
        /*000c*/ 	.word	0x00000000
        /*0010*/ 	.short	0x000d
        /*0012*/ 	.short	0x0064
        /*0014*/ 	.byte	0x00, 0xf0, 0x11, 0x00


	//----- nvinfo : EIATTR_KPARAM_INFO
	.align		4
.L_13:
        /*0018*/ 	.byte	0x04, 0x17
        /*001a*/ 	.short	(.L_15 - .L_14)
.L_14:
        /*001c*/ 	.word	0x00000000
        /*0020*/ 	.short	0x000c
        /*0022*/ 	.short	0x0060
        /*0024*/ 	.byte	0x00, 0xf0, 0x11, 0x00


	//----- nvinfo : EIATTR_KPARAM_INFO
	.align		4
.L_15:
        /*0028*/ 	.byte	0x04, 0x17
        /*002a*/ 	.short	(.L_17 - .L_16)
.L_16:
        /*002c*/ 	.word	0x00000000
        /*0030*/ 	.short	0x000b
        /*0032*/ 	.short	0x0058
        /*0034*/ 	.byte	0x00, 0xf4, 0x21, 0x00


	//----- nvinfo : EIATTR_KPARAM_INFO
	.align		4
.L_17:
        /*0038*/ 	.byte	0x04, 0x17
        /*003a*/ 	.short	(.L_19 - .L_18)
.L_18:
        /*003c*/ 	.word	0x00000000
        /*0040*/ 	.short	0x000a
        /*0042*/ 	.short	0x0050
        /*0044*/ 	.byte	0x00, 0xf4, 0x21, 0x00


	//----- nvinfo : EIATTR_KPARAM_INFO
	.align		4
.L_19:
        /*0048*/ 	.byte	0x04, 0x17
        /*004a*/ 	.short	(.L_21 - .L_20)
.L_20:
        /*004c*/ 	.word	0x00000000
        /*0050*/ 	.short	0x0009
        /*0052*/ 	.short	0x0048
        /*0054*/ 	.byte	0x00, 0xf4, 0x21, 0x00


	//----- nvinfo : EIATTR_KPARAM_INFO
	.align		4
.L_21:
        /*0058*/ 	.byte	0x04, 0x17
        /*005a*/ 	.short	(.L_23 - .L_22)
.L_22:
        /*005c*/ 	.word	0x00000000
        /*0060*/ 	.short	0x0008
        /*0062*/ 	.short	0x0040
        /*0064*/ 	.byte	0x00, 0xf4, 0x21, 0x00


	//----- nvinfo : EIATTR_KPARAM_INFO
	.align		4
.L_23:
        /*0068*/ 	.byte	0x04, 0x17
        /*006a*/ 	.short	(.L_25 - .L_24)
.L_24:
        /*006c*/ 	.word	0x00000000
        /*0070*/ 	.short	0x0007
        /*0072*/ 	.short	0x0038
        /*0074*/ 	.byte	0x00, 0xf4, 0x21, 0x00


	//----- nvinfo : EIATTR_KPARAM_INFO
	.align		4
.L_25:
        /*0078*/ 	.byte	0x04, 0x17
        /*007a*/ 	.short	(.L_27 - .L_26)
.L_26:
        /*007c*/ 	.word	0x00000000
        /*0080*/ 	.short	0x0006
        /*0082*/ 	.short	0x0030
        /*0084*/ 	.byte	0x00, 0xf4, 0x21, 0x00


	//----- nvinfo : EIATTR_KPARAM_INFO
	.align		4
.L_27:
        /*0088*/ 	.byte	0x04, 0x17
        /*008a*/ 	.short	(.L_29 - .L_28)
.L_28:
        /*008c*/ 	.word	0x00000000
        /*0090*/ 	.short	0x0005
        /*0092*/ 	.short	0x0028
        /*0094*/ 	.byte	0x00, 0xf4, 0x21, 0x00


	//----- nvinfo : EIATTR_KPARAM_INFO
	.align		4
.L_29:
        /*0098*/ 	.byte	0x04, 0x17
        /*009a*/ 	.short	(.L_31 - .L_30)
.L_30:
        /*009c*/ 	.word	0x00000000
        /*00a0*/ 	.short	0x0004
        /*00a2*/ 	.short	0x0020
        /*00a4*/ 	.byte	0x00, 0xf4, 0x21, 0x00


	//----- nvinfo : EIATTR_KPARAM_INFO
	.align		4
.L_31:
        /*00a8*/ 	.byte	0x04, 0x17
        /*00aa*/ 	.short	(.L_33 - .L_32)
.L_32:
        /*00ac*/ 	.word	0x00000000
        /*00b0*/ 	.short	0x0003
        /*00b2*/ 	.short	0x0018
        /*00b4*/ 	.byte	0x00, 0xf4, 0x21, 0x00


	//----- nvinfo : EIATTR_KPARAM_INFO
	.align		4
.L_33:
        /*00b8*/ 	.byte	0x04, 0x17
        /*00ba*/ 	.short	(.L_35 - .L_34)
.L_34:
        /*00bc*/ 	.word	0x00000000
        /*00c0*/ 	.short	0x0002
        /*00c2*/ 	.short	0x0010
        /*00c4*/ 	.byte	0x00, 0xf4, 0x21, 0x00


	//----- nvinfo : EIATTR_KPARAM_INFO
	.align		4
.L_35:
        /*00c8*/ 	.byte	0x04, 0x17
        /*00ca*/ 	.short	(.L_37 - .L_36)
.L_36:
        /*00cc*/ 	.word	0x00000000
        /*00d0*/ 	.short	0x0001
        /*00d2*/ 	.short	0x0008
        /*00d4*/ 	.byte	0x00, 0xf4, 0x21, 0x00


	//----- nvinfo : EIATTR_KPARAM_INFO
	.align		4
.L_37:
        /*00d8*/ 	.byte	0x04, 0x17
        /*00da*/ 	.short	(.L_39 - .L_38)
.L_38:
        /*00dc*/ 	.word	0x00000000
        /*00e0*/ 	.short	0x0000
        /*00e2*/ 	.short	0x0000
        /*00e4*/ 	.byte	0x00, 0xf4, 0x21, 0x00


	//----- nvinfo : EIATTR_SPARSE_MMA_MASK
	.align		4
.L_39:
        /*00e8*/ 	.byte	0x03, 0x50
        /*00ea*/ 	.short	0x0000


	//----- nvinfo : EIATTR_MAXREG_COUNT
	.align		4
        /*00ec*/ 	.byte	0x03, 0x1b
        /*00ee*/ 	.short	0x00ff


	//----- nvinfo : EIATTR_EXIT_INSTR_OFFSETS
	.align		4
        /*00f0*/ 	.byte	0x04, 0x1c
        /*00f2*/ 	.short	(.L_41 - .L_40)


	//   ....[0]....
.L_40:
        /*00f4*/ 	.word	0x000036c0


	//   ....[1]....
        /*00f8*/ 	.word	0x000036e0


	//----- nvinfo : EIATTR_REQNTID
	.align		4
.L_41:
        /*00fc*/ 	.byte	0x04, 0x10
        /*00fe*/ 	.short	(.L_43 - .L_42)
.L_42:
        /*0100*/ 	.word	0x00000100
        /*0104*/ 	.word	0x00000001
        /*0108*/ 	.word	0x00000001


	//----- nvinfo : EIATTR_CBANK_PARAM_SIZE
	.align		4
.L_43:
        /*010c*/ 	.byte	0x03, 0x19
        /*010e*/ 	.short	0x0068


	//----- nvinfo : EIATTR_PARAM_CBANK
	.align		4
        /*0110*/ 	.byte	0x04, 0x0a
        /*0112*/ 	.short	(.L_45 - .L_44)
	.align		4
.L_44:
        /*0114*/ 	.word	index@(.nv.constant0.triton_poi_fused_cat_relu_31)
        /*0118*/ 	.short	0x0210
        /*011a*/ 	.short	0x0068


	//----- nvinfo : EIATTR_SW_WAR
	.align		4
.L_45:
        /*011c*/ 	.byte	0x04, 0x36
        /*011e*/ 	.short	(.L_47 - .L_46)
.L_46:
        /*0120*/ 	.word	0x00000008
.L_47:


//--------------------- .nv.callgraph             --------------------------
	.section	.nv.callgraph,"",@"SHT_CUDA_CALLGRAPH"
	.align	4
	.sectionentsize	8
	.align		4
        /*0000*/ 	.word	0x00000000
	.align		4
        /*0004*/ 	.word	0xffffffff
	.align		4
        /*0008*/ 	.word	0x00000000
	.align		4
        /*000c*/ 	.word	0xfffffffe
	.align		4
        /*0010*/ 	.word	0x00000000
	.align		4
        /*0014*/ 	.word	0xfffffffd
	.align		4
        /*0018*/ 	.word	0x00000000
	.align		4
        /*001c*/ 	.word	0xfffffffc


//--------------------- .nv.constant4             --------------------------
	.section	.nv.constant4,"a",@progbits
	.align	8
	.align		8
.nv.constant4:
        /*0000*/ 	.dword	_$_str
	.align		8
        /*0008*/ 	.dword	_$_str_$_2


//--------------------- .text.triton_poi_fused_cat_relu_31 --------------------------
	.section	.text.triton_poi_fused_cat_relu_31,"ax",@progbits
	.align	128
        .global         triton_poi_fused_cat_relu_31
        .type           triton_poi_fused_cat_relu_31,@function
        .size           triton_poi_fused_cat_relu_31,(.L_x_1 - triton_poi_fused_cat_relu_31)
        .other          triton_poi_fused_cat_relu_31,@"STO_CUDA_ENTRY STV_DEFAULT"
triton_poi_fused_cat_relu_31:
.text.triton_poi_fused_cat_relu_31:
[----:B------:R-:W0:Y:S01]  /*0000*/  LDC R1, c[0x0][0x28] ;  /* 0x00000a00ff017b82 */ /* 0x000e220000000800 */
[----:B------:R-:W1:Y:S07]  /*0010*/  S2R R2, SR_TID.X ;  /* 0x0000000000027919 */ /* 0x000e6e0000002100 */
[----:B------:R-:W2:Y:S01]  /*0020*/  S2UR UR4, SR_CTAID.X ;  /* 0x00000000000479c3 */ /* 0x000ea20000002500 */
[----:B------:R-:W-:Y:S02]  /*0030*/  CS2R R60, SRZ ;  /* 0x00000000003c7805 */ /* 0x000fe4000001ff00 */
[----:B------:R-:W-:Y:S01]  /*0040*/  CS2R R62, SRZ ;  /* 0x00000000003e7805 */ /* 0x000fe2000001ff00 */
[----:B------:R-:W3:Y:S04]  /*0050*/  S2R R3, SR_CTAID.Y ;  /* 0x0000000000037919 */ /* 0x000ee80000002600 */
[----:B------:R-:W4:Y:S08]  /*0060*/  LDC.64 R118, c[0x0][0x248] ;  /* 0x00009200ff767b82 */ /* 0x000f300000000a00 */
[----:B------:R-:W5:Y:S01]  /*0070*/  LDC.64 R128, c[0x0][0x238] ;  /* 0x00008e00ff807b82 */ /* 0x000f620000000a00 */
[----:B--2---:R-:W-:-:S07]  /*0080*/  USHF.L.U32 UR4, UR4, 0x6, URZ ;  /* 0x0000000604047899 */ /* 0x004fce000800063f */
[----:B------:R-:W2:Y:S01]  /*0090*/  LDC.64 R70, c[0x0][0x258] ;  /* 0x00009600ff467b82 */ /* 0x000ea20000000a00 */
[----:B-1----:R-:W-:-:S07]  /*00a0*/  IMAD.SHL.U32 R0, R2, 0x4, RZ ;  /* 0x0000000402007824 */ /* 0x002fce00078e00ff */
[----:B------:R-:W1:Y:S01]  /*00b0*/  LDC.64 R120, c[0x0][0x240] ;  /* 0x00009000ff787b82 */ /* 0x000e620000000a00 */
[----:B------:R-:W-:-:S05]  /*00c0*/  LOP3.LUT R0, R0, 0x3c, RZ, 0xc0, !PT ;  /* 0x0000003c00007812 */ /* 0x000fca00078ec0ff */
[----:B---3--:R-:W-:Y:S01]  /*00d0*/  IMAD R20, R3, 0x40, R0 ;  /* 0x0000004003147824 */ /* 0x008fe200078e0200 */
[----:B------:R-:W-:Y:S01]  /*00e0*/  SHF.R.U32.HI R0, RZ, 0x4, R2 ;  /* 0x00000004ff007819 */ /* 0x000fe20000011602 */
[----:B------:R-:W3:Y:S02]  /*00f0*/  LDC.64 R112, c[0x0][0x250] ;  /* 0x00009400ff707b82 */ /* 0x000ee40000000a00 */
[----:B------:R-:W-:Y:S01]  /*0100*/  IMAD.HI R5, R20, 0x3e0f83e1, RZ ;  /* 0x3e0f83e114057827 */ /* 0x000fe200078e02ff */
[----:B------:R-:W-:-:S04]  /*0110*/  SGXT.U32 R0, R0, 0x4 ;  /* 0x000000040000781a */ /* 0x000fc80000000000 */
[----:B------:R-:W-:Y:S01]  /*0120*/  SHF.R.U32.HI R2, RZ, 0x1f, R5 ;  /* 0x0000001fff027819 */ /* 0x000fe20000011605 */
[----:B------:R-:W1:Y:S01]  /*0130*/  LDC.64 R68, c[0x0][0x260] ;  /* 0x00009800ff447b82 */ /* 0x000e620000000a00 */
[----:B------:R-:W-:Y:S01]  /*0140*/  LOP3.LUT R0, R0, UR4, RZ, 0xfc, !PT ;  /* 0x0000000400007c12 */ /* 0x000fe2000f8efcff */
[----:B------:R-:W-:Y:S01]  /*0150*/  ULDC.64 UR4, c[0x0][0x208] ;  /* 0x0000820000047ab9 */ /* 0x000fe20000000a00 */
[----:B------:R-:W-:Y:S02]  /*0160*/  LEA.HI.SX32 R5, R5, R2, 0x1a ;  /* 0x0000000205057211 */ /* 0x000fe400078fd2ff */
[----:B------:R-:W-:-:S03]  /*0170*/  ISETP.GE.AND P0, PT, R0, 0x40, PT ;  /* 0x000000400000780c */ /* 0x000fc60003f06270 */
[----:B------:R-:W-:Y:S01]  /*0180*/  IMAD R2, R5, -0x108, R20 ;  /* 0xfffffef805027824 */ /* 0x000fe200078e0214 */
[----:B------:R-:W-:Y:S02]  /*0190*/  ISETP.LT.AND P3, PT, R20, 0x420, !P0 ;  /* 0x000004201400780c */ /* 0x000fe40004761270 */
[----:B------:R-:W-:Y:S02]  /*01a0*/  CS2R R12, SRZ ;  /* 0x00000000000c7805 */ /* 0x000fe4000001ff00 */
[----:B------:R-:W-:Y:S01]  /*01b0*/  CS2R R14, SRZ ;  /* 0x00000000000e7805 */ /* 0x000fe2000001ff00 */
[C---:B----4-:R-:W-:Y:S01]  /*01c0*/  IMAD.WIDE R118, R2.reuse, 0x4, R118 ;  /* 0x0000000402767825 */ /* 0x050fe200078e0276 */
[----:B------:R-:W-:-:S03]  /*01d0*/  ISETP.GT.AND P1, PT, R2, 0xdb, P3 ;  /* 0x000000db0200780c */ /* 0x000fc60001f24270 */
[----:B------:R-:W-:Y:S01]  /*01e0*/  IMAD.MOV.U32 R21, RZ, RZ, 0x3e800000 ;  /* 0x3e800000ff157424 */ /* 0x000fe200078e00ff */
[----:B------:R-:W-:Y:S01]  /*01f0*/  CS2R R28, SRZ ;  /* 0x00000000001c7805 */ /* 0x000fe2000001ff00 */
[----:B------:R-:W-:Y:S01]  /*0200*/  IMAD R3, R5, 0x40, R0 ;  /* 0x0000004005037824 */ /* 0x000fe200078e0200 */
[----:B------:R-:W-:Y:S01]  /*0210*/  CS2R R30, SRZ ;  /* 0x00000000001e7805 */ /* 0x000fe2000001ff00 */
[----:B------:R-:W-:Y:S01]  /*0220*/  VIADD R18, R2, 0xffffff24 ;  /* 0xffffff2402127836 */ /* 0x000fe20000000000 */
[----:B------:R-:W-:Y:S02]  /*0230*/  ISETP.GE.AND P0, PT, R20, 0x420, PT ;  /* 0x000004201400780c */ /* 0x000fe40003f06270 */
[----:B------:R-:W-:Y:S02]  /*0240*/  CS2R R64, SRZ ;  /* 0x0000000000407805 */ /* 0x000fe4000001ff00 */
[----:B------:R-:W-:Y:S02]  /*0250*/  LOP3.LUT R8, R0, 0x10, RZ, 0xfc, !PT ;  /* 0x0000001000087812 */ /* 0x000fe400078efcff */
[----:B------:R-:W-:-:S02]  /*0260*/  CS2R R66, SRZ ;  /* 0x0000000000427805 */ /* 0x000fc4000001ff00 */
[----:B------:R-:W-:Y:S01]  /*0270*/  P2R R17, PR, RZ, 0x8 ;  /* 0x00000008ff117803 */ /* 0x000fe20000000000 */
[----:B------:R-:W4:Y:S01]  /*0280*/  @P1 LDG.E.EL.128 R60, desc[UR4][R118.64+-0x370] ;  /* 0xfffc9004763c1981 */ /* 0x000f22000c2e1d00 */
[----:B------:R-:W-:Y:S01]  /*0290*/  IMAD R3, R3, 0x2c, RZ ;  /* 0x0000002c03037824 */ /* 0x000fe200078e02ff */
[----:B------:R-:W-:Y:S02]  /*02a0*/  ISETP.LT.AND P2, PT, R8, 0x40, !P0 ;  /* 0x000000400800780c */ /* 0x000fe40004741270 */
[----:B------:R-:W-:Y:S02]  /*02b0*/  CS2R R56, SRZ ;  /* 0x0000000000387805 */ /* 0x000fe4000001ff00 */
[----:B------:R-:W-:Y:S01]  /*02c0*/  CS2R R58, SRZ ;  /* 0x00000000003a7805 */ /* 0x000fe2000001ff00 */
[----:B------:R-:W-:Y:S01]  /*02d0*/  IMAD.IADD R11, R3, 0x1, R18 ;  /* 0x00000001030b7824 */ /* 0x000fe200078e0212 */
[----:B------:R-:W-:Y:S02]  /*02e0*/  CS2R R40, SRZ ;  /* 0x0000000000287805 */ /* 0x000fe4000001ff00 */
[----:B------:R-:W-:-:S02]  /*02f0*/  CS2R R42, SRZ ;  /* 0x00000000002a7805 */ /* 0x000fc4000001ff00 */
[----:B------:R-:W-:Y:S01]  /*0300*/  CS2R R48, SRZ ;  /* 0x0000000000307805 */ /* 0x000fe2000001ff00 */
[----:B-----5:R-:W-:Y:S01]  /*0310*/  IMAD.WIDE R6, R11, 0x4, R128 ;  /* 0x000000040b067825 */ /* 0x020fe200078e0280 */
[----:B------:R-:W-:Y:S02]  /*0320*/  CS2R R50, SRZ ;  /* 0x0000000000327805 */ /* 0x000fe4000001ff00 */
[----:B------:R-:W-:Y:S02]  /*0330*/  CS2R R52, SRZ ;  /* 0x0000000000347805 */ /* 0x000fe4000001ff00 */
[----:B------:R-:W-:Y:S02]  /*0340*/  CS2R R54, SRZ ;  /* 0x0000000000367805 */ /* 0x000fe4000001ff00 */
[----:B------:R-:W-:Y:S01]  /*0350*/  CS2R R44, SRZ ;  /* 0x00000000002c7805 */ /* 0x000fe2000001ff00 */
[----:B------:R5:W4:Y:S01]  /*0360*/  @P1 LDG.E.EL.128 R12, desc[UR4][R6.64] ;  /* 0x00000004060c1981 */ /* 0x000b22000c2e1d00 */
[----:B--2---:R-:W-:Y:S01]  /*0370*/  IMAD.WIDE R70, R2, 0x4, R70 ;  /* 0x0000000402467825 */ /* 0x004fe200078e0246 */
[----:B------:R-:W-:-:S02]  /*0380*/  CS2R R46, SRZ ;  /* 0x00000000002e7805 */ /* 0x000fc4000001ff00 */
[----:B------:R-:W-:Y:S02]  /*0390*/  CS2R R32, SRZ ;  /* 0x0000000000207805 */ /* 0x000fe4000001ff00 */
[----:B------:R-:W-:Y:S01]  /*03a0*/  CS2R R34, SRZ ;  /* 0x0000000000227805 */ /* 0x000fe2000001ff00 */
[C---:B-1----:R-:W-:Y:S01]  /*03b0*/  IMAD.WIDE R120, R2.reuse, 0x4, R120 ;  /* 0x0000000402787825 */ /* 0x042fe200078e0278 */
[----:B------:R-:W2:Y:S01]  /*03c0*/  @P1 LDG.E.EL.128 R28, desc[UR4][R70.64+-0x370] ;  /* 0xfffc9004461c1981 */ /* 0x000ea2000c2e1d00 */
[----:B------:R-:W-:Y:S02]  /*03d0*/  CS2R R24, SRZ ;  /* 0x0000000000187805 */ /* 0x000fe4000001ff00 */
[----:B------:R-:W-:Y:S02]  /*03e0*/  CS2R R26, SRZ ;  /* 0x00000000001a7805 */ /* 0x000fe4000001ff00 */
[----:B------:R-:W-:Y:S01]  /*03f0*/  CS2R R36, SRZ ;  /* 0x0000000000247805 */ /* 0x000fe2000001ff00 */
[----:B-----5:R-:W-:Y:S01]  /*0400*/  VIADD R7, R3, 0x2c0 ;  /* 0x000002c003077836 */ /* 0x020fe20000000000 */
[----:B------:R-:W-:Y:S01]  /*0410*/  CS2R R38, SRZ ;  /* 0x0000000000267805 */ /* 0x000fe2000001ff00 */
[----:B---3--:R-:W-:Y:S01]  /*0420*/  IMAD.WIDE R112, R2, 0x4, R112 ;  /* 0x0000000402707825 */ /* 0x008fe200078e0270 */
[----:B------:R-:W3:Y:S01]  /*0430*/  @P1 LDG.E.EL.128 R64, desc[UR4][R120.64+-0x370] ;  /* 0xfffc900478401981 */ /* 0x000ee2000c2e1d00 */
[----:B------:R-:W1:Y:S02]  /*0440*/  LDC.64 R130, c[0x0][0x210] ;  /* 0x00008400ff827b82 */ /* 0x000e640000000a00 */
[----:B------:R-:W-:Y:S01]  /*0450*/  IMAD.IADD R23, R7, 0x1, R18 ;  /* 0x0000000107177824 */ /* 0x000fe200078e0212 */
[----:B------:R-:W5:Y:S01]  /*0460*/  @P1 LDG.E.EL.128 R56, desc[UR4][R112.64+-0x370] ;  /* 0xfffc900470381981 */ /* 0x000f62000c2e1d00 */
[----:B0-----:R-:W-:-:S04]  /*0470*/  IMAD.WIDE R10, R11, 0x4, R68 ;  /* 0x000000040b0a7825 */ /* 0x001fc800078e0244 */
[C---:B------:R-:W-:Y:S01]  /*0480*/  IMAD.WIDE R8, R23.reuse, 0x4, R128 ;  /* 0x0000000417087825 */ /* 0x040fe200078e0280 */
[----:B------:R-:W2:Y:S03]  /*0490*/  @P1 LDG.E.EL.128 R40, desc[UR4][R10.64] ;  /* 0x000000040a281981 */ /* 0x000ea6000c2e1d00 */
[----:B------:R-:W-:Y:S01]  /*04a0*/  IMAD.WIDE R22, R23, 0x4, R68 ;  /* 0x0000000417167825 */ /* 0x000fe200078e0244 */
[----:B----4-:R-:W-:-:S05]  /*04b0*/  SEL R4, R60, RZ, P1 ;  /* 0x000000ff3c047207 */ /* 0x010fca0000800000 */
[----:B------:R-:W-:-:S06]  /*04c0*/  FADD R4, R4, 0.0010000000474974513054 ;  /* 0x3a83126f04047421 */ /* 0x000fcc0000000000 */
[----:B------:R-:W0:Y:S02]  /*04d0*/  MUFU.SQRT R4, R4 ;  /* 0x0000000400047308 */ /* 0x000e240000002000 */
[C---:B0-----:R-:W-:Y:S02]  /*04e0*/  FSETP.GT.AND P4, PT, R4.reuse, 8.50705917302346158658e+37, PT ;  /* 0x7e8000000400780b */ /* 0x041fe40003f84000 */
[----:B------:R-:W-:Y:S02]  /*04f0*/  FSETP.GEU.AND P3, PT, R4, 1.175494350822287508e-38, PT ;  /* 0x008000000400780b */ /* 0x000fe40003f6e000 */
[----:B------:R-:W-:-:S09]  /*0500*/  FSEL R6, R21, 1, P4 ;  /* 0x3f80000015067808 */ /* 0x000fd20002000000 */
[----:B------:R-:W-:Y:S01]  /*0510*/  @P4 FMUL R4, R4, 0.25 ;  /* 0x3e80000004044820 */ /* 0x000fe20000400000 */
[----:B------:R-:W-:-:S13]  /*0520*/  ISETP.GT.AND P4, PT, R2, 0xdb, P2 ;  /* 0x000000db0200780c */ /* 0x000fda0001784270 */
[----:B------:R-:W4:Y:S04]  /*0530*/  @P4 LDG.E.EL.128 R48, desc[UR4][R120.64+-0x370] ;  /* 0xfffc900478304981 */ /* 0x000f28000c2e1d00 */
[----:B------:R-:W4:Y:S04]  /*0540*/  @P4 LDG.E.EL.128 R52, desc[UR4][R118.64+-0x370] ;  /* 0xfffc900476344981 */ /* 0x000f28000c2e1d00 */
[----:B------:R0:W4:Y:S04]  /*0550*/  @P4 LDG.E.EL.128 R44, desc[UR4][R8.64] ;  /* 0x00000004082c4981 */ /* 0x000128000c2e1d00 */
[----:B------:R-:W4:Y:S04]  /*0560*/  @P4 LDG.E.EL.128 R32, desc[UR4][R112.64+-0x370] ;  /* 0xfffc900470204981 */ /* 0x000f28000c2e1d00 */
[----:B------:R-:W4:Y:S04]  /*0570*/  @P4 LDG.E.EL.128 R24, desc[UR4][R70.64+-0x370] ;  /* 0xfffc900446184981 */ /* 0x000f28000c2e1d00 */
[----:B------:R2:W4:Y:S01]  /*0580*/  @P4 LDG.E.EL.128 R36, desc[UR4][R22.64] ;  /* 0x0000000416244981 */ /* 0x000522000c2e1d00 */
[----:B0-----:R-:W-:-:S02]  /*0590*/  SEL R9, R12, RZ, P1 ;  /* 0x000000ff0c097207 */ /* 0x001fc40000800000 */
[----:B------:R-:W-:Y:S02]  /*05a0*/  SEL R10, R13, RZ, P1 ;  /* 0x000000ff0d0a7207 */ /* 0x000fe40000800000 */
[----:B------:R-:W-:Y:S02]  /*05b0*/  SEL R12, R14, RZ, P1 ;  /* 0x000000ff0e0c7207 */ /* 0x000fe40000800000 */
[----:B------:R-:W-:Y:S02]  /*05c0*/  SEL R13, R15, RZ, P1 ;  /* 0x000000ff0f0d7207 */ /* 0x000fe40000800000 */
[----:B--2---:R-:W-:Y:S02]  /*05d0*/  SEL R23, R28, RZ, P1 ;  /* 0x000000ff1c177207 */ /* 0x004fe40000800000 */
[----:B------:R-:W-:Y:S02]  /*05e0*/  LOP3.LUT R28, R0, 0x20, RZ, 0xfc, !PT ;  /* 0x00000020001c7812 */ /* 0x000fe400078efcff */
[----:B---3--:R-:W-:-:S02]  /*05f0*/  SEL R14, R64, RZ, P1 ;  /* 0x000000ff400e7207 */ /* 0x008fc40000800000 */
[----:B------:R-:W-:Y:S02]  /*0600*/  SEL R83, R61, RZ, P1 ;  /* 0x000000ff3d537207 */ /* 0x000fe40000800000 */
[----:B------:R-:W-:Y:S02]  /*0610*/  SEL R97, R62, RZ, P1 ;  /* 0x000000ff3e617207 */ /* 0x000fe40000800000 */
[----:B------:R-:W-:Y:S02]  /*0620*/  SEL R95, R63, RZ, P1 ;  /* 0x000000ff3f5f7207 */ /* 0x000fe40000800000 */
[----:B-----5:R-:W-:Y:S02]  /*0630*/  SEL R8, R56, RZ, P1 ;  /* 0x000000ff38087207 */ /* 0x020fe40000800000 */
[----:B------:R-:W-:Y:S02]  /*0640*/  SEL R16, R67, RZ, P1 ;  /* 0x000000ff43107207 */ /* 0x000fe40000800000 */
[----:B------:R-:W-:-:S02]  /*0650*/  SEL R15, R66, RZ, P1 ;  /* 0x000000ff420f7207 */ /* 0x000fc40000800000 */
[----:B------:R-:W-:Y:S02]  /*0660*/  SEL R11, R65, RZ, P1 ;  /* 0x000000ff410b7207 */ /* 0x000fe40000800000 */
[----:B------:R-:W-:Y:S02]  /*0670*/  SEL R57, R57, RZ, P1 ;  /* 0x000000ff39397207 */ /* 0x000fe40000800000 */
[----:B------:R-:W-:Y:S02]  /*0680*/  SEL R58, R58, RZ, P1 ;  /* 0x000000ff3a3a7207 */ /* 0x000fe40000800000 */
[----:B------:R-:W-:Y:S02]  /*0690*/  SEL R59, R59, RZ, P1 ;  /* 0x000000ff3b3b7207 */ /* 0x000fe40000800000 */
[----:B------:R-:W-:Y:S02]  /*06a0*/  SEL R22, R29, RZ, P1 ;  /* 0x000000ff1d167207 */ /* 0x000fe40000800000 */
[----:B------:R-:W-:-:S02]  /*06b0*/  SEL R61, R30, RZ, P1 ;  /* 0x000000ff1e3d7207 */ /* 0x000fc40000800000 */
[----:B------:R-:W-:Y:S02]  /*06c0*/  SEL R56, R31, RZ, P1 ;  /* 0x000000ff1f387207 */ /* 0x000fe40000800000 */
[----:B------:R-:W-:Y:S02]  /*06d0*/  SEL R60, R40, RZ, P1 ;  /* 0x000000ff283c7207 */ /* 0x000fe40000800000 */
[----:B------:R-:W-:Y:S02]  /*06e0*/  SEL R62, R41, RZ, P1 ;  /* 0x000000ff293e7207 */ /* 0x000fe40000800000 */
[----:B------:R-:W-:Y:S02]  /*06f0*/  SEL R63, R42, RZ, P1 ;  /* 0x000000ff2a3f7207 */ /* 0x000fe40000800000 */
[----:B------:R-:W-:Y:S02]  /*0700*/  SEL R64, R43, RZ, P1 ;  /* 0x000000ff2b407207 */ /* 0x000fe40000800000 */
[----:B------:R-:W-:Y:S01]  /*0710*/  ISETP.LT.AND P1, PT, R28, 0x40, !P0 ;  /* 0x000000401c00780c */ /* 0x000fe20004721270 */
[----:B------:R-:W-:-:S04]  /*0720*/  VIADD R77, R3, 0x580 ;  /* 0x00000580034d7836 */ /* 0x000fc80000000000 */
[----:B------:R-:W-:Y:S01]  /*0730*/  IMAD.IADD R85, R77, 0x1, R18 ;  /* 0x000000014d557824 */ /* 0x000fe200078e0212 */
[----:B------:R-:W-:Y:S02]  /*0740*/  CS2R R28, SRZ ;  /* 0x00000000001c7805 */ /* 0x000fe4000001ff00 */
[----:B------:R-:W-:Y:S02]  /*0750*/  CS2R R30, SRZ ;  /* 0x00000000001e7805 */ /* 0x000fe4000001ff00 */
[----:B------:R-:W-:Y:S02]  /*0760*/  CS2R R40, SRZ ;  /* 0x0000000000287805 */ /* 0x000fe4000001ff00 */
[----:B------:R-:W-:Y:S02]  /*0770*/  CS2R R42, SRZ ;  /* 0x00000000002a7805 */ /* 0x000fe4000001ff00 */
[----:B----4-:R-:W-:Y:S02]  /*0780*/  SEL R81, R51, RZ, P4 ;  /* 0x000000ff33517207 */ /* 0x010fe40002000000 */
        /* <DEDUP_REMOVED lines=23> */
[----:B------:R-:W-:Y:S02]  /*0900*/  ISETP.GT.AND P4, PT, R2, 0xdb, P1 ;  /* 0x000000db0200780c */ /* 0x000fe40000f84270 */
[----:B------:R-:W-:-:S02]  /*0910*/  CS2R R24, SRZ ;  /* 0x0000000000187805 */ /* 0x000fc4000001ff00 */
[----:B------:R-:W-:Y:S01]  /*0920*/  CS2R R26, SRZ ;  /* 0x00000000001a7805 */ /* 0x000fe2000001ff00 */
[C---:B------:R-:W-:Y:S01]  /*0930*/  IMAD.WIDE R38, R85.reuse, 0x4, R128 ;  /* 0x0000000455267825 */ /* 0x040fe200078e0280 */
[----:B------:R-:W-:Y:S02]  /*0940*/  CS2R R32, SRZ ;  /* 0x0000000000207805 */ /* 0x000fe4000001ff00 */
[----:B------:R-:W-:Y:S02]  /*0950*/  CS2R R34, SRZ ;  /* 0x0000000000227805 */ /* 0x000fe4000001ff00 */
[----:B------:R-:W-:Y:S02]  /*0960*/  CS2R R36, SRZ ;  /* 0x0000000000247805 */ /* 0x000fe4000001ff00 */
[----:B------:R-:W-:Y:S02]  /*0970*/  CS2R R44, SRZ ;  /* 0x00000000002c7805 */ /* 0x000fe4000001ff00 */
[----:B------:R-:W-:Y:S01]  /*0980*/  CS2R R46, SRZ ;  /* 0x00000000002e7805 */ /* 0x000fe2000001ff00 */
[----:B------:R-:W-:Y:S01]  /*0990*/  IMAD.WIDE R84, R85, 0x4, R68 ;  /* 0x0000000455547825 */ /* 0x000fe200078e0244 */
[----:B------:R0:W2:Y:S04]  /*09a0*/  @P4 LDG.E.EL.128 R24, desc[UR4][R38.64] ;  /* 0x0000000426184981 */ /* 0x0000a8000c2e1d00 */
[----:B------:R-:W3:Y:S04]  /*09b0*/  @P4 LDG.E.EL.128 R28, desc[UR4][R120.64+-0x370] ;  /* 0xfffc9004781c4981 */ /* 0x000ee8000c2e1d00 */
[----:B------:R-:W4:Y:S01]  /*09c0*/  @P4 LDG.E.EL.128 R32, desc[UR4][R118.64+-0x370] ;  /* 0xfffc900476204981 */ /* 0x000f22000c2e1d00 */
[----:B0-----:R-:W-:-:S03]  /*09d0*/  CS2R R38, SRZ ;  /* 0x0000000000267805 */ /* 0x001fc6000001ff00 */
[----:B------:R-:W5:Y:S04]  /*09e0*/  @P4 LDG.E.EL.128 R40, desc[UR4][R70.64+-0x370] ;  /* 0xfffc900446284981 */ /* 0x000f68000c2e1d00 */
[----:B------:R-:W5:Y:S04]  /*09f0*/  @P4 LDG.E.EL.128 R36, desc[UR4][R112.64+-0x370] ;  /* 0xfffc900470244981 */ /* 0x000f68000c2e1d00 */
[----:B------:R0:W5:Y:S01]  /*0a00*/  @P4 LDG.E.EL.128 R44, desc[UR4][R84.64] ;  /* 0x00000004542c4981 */ /* 0x000162000c2e1d00 */
[----:B------:R-:W-:-:S06]  /*0a10*/  FADD R88, R83, 0.0010000000474974513054 ;  /* 0x3a83126f53587421 */ /* 0x000fcc0000000000 */
[----:B------:R-:W0:Y:S01]  /*0a20*/  MUFU.SQRT R88, R88 ;  /* 0x0000005800587308 */ /* 0x000e220000002000 */
[----:B------:R-:W-:-:S07]  /*0a30*/  FADD R97, R97, 0.0010000000474974513054 ;  /* 0x3a83126f61617421 */ /* 0x000fce0000000000 */
[----:B------:R-:W1:Y:S01]  /*0a40*/  MUFU.SQRT R126, R97 ;  /* 0x00000061007e7308 */ /* 0x000e620000002000 */
[----:B------:R-:W-:Y:S01]  /*0a50*/  FADD R95, R95, 0.0010000000474974513054 ;  /* 0x3a83126f5f5f7421 */ /* 0x000fe20000000000 */
[----:B------:R-:W-:Y:S02]  /*0a60*/  P2R R127, PR, RZ, 0x2 ;  /* 0x00000002ff7f7803 */ /* 0x000fe40000000000 */
[----:B0-----:R-:W-:-:S04]  /*0a70*/  FSETP.GEU.AND P1, PT, R88, 1.175494350822287508e-38, PT ;  /* 0x008000005800780b */ /* 0x001fc80003f2e000 */
[----:B------:R-:W0:Y:S01]  /*0a80*/  MUFU.SQRT R125, R95 ;  /* 0x0000005f007d7308 */ /* 0x000e220000002000 */
[----:B------:R-:W-:Y:S02]  /*0a90*/  P2R R78, PR, RZ, 0x8 ;  /* 0x00000008ff4e7803 */ /* 0x000fe40000000000 */
[----:B--2---:R-:W-:Y:S02]  /*0aa0*/  SEL R87, R24, RZ, P4 ;  /* 0x000000ff18577207 */ /* 0x004fe40002000000 */
[----:B------:R-:W-:Y:S02]  /*0ab0*/  SEL R89, R25, RZ, P4 ;  /* 0x000000ff19597207 */ /* 0x000fe40002000000 */
[----:B------:R-:W-:Y:S02]  /*0ac0*/  SEL R90, R26, RZ, P4 ;  /* 0x000000ff1a5a7207 */ /* 0x000fe40002000000 */
[----:B------:R-:W-:Y:S02]  /*0ad0*/  SEL R91, R27, RZ, P4 ;  /* 0x000000ff1b5b7207 */ /* 0x000fe40002000000 */
[----:B---3--:R-:W-:-:S02]  /*0ae0*/  SEL R92, R31, RZ, P4 ;  /* 0x000000ff1f5c7207 */ /* 0x008fc40002000000 */
[----:B------:R-:W-:Y:S02]  /*0af0*/  SEL R93, R30, RZ, P4 ;  /* 0x000000ff1e5d7207 */ /* 0x000fe40002000000 */
[----:B------:R-:W-:Y:S02]  /*0b00*/  SEL R94, R29, RZ, P4 ;  /* 0x000000ff1d5e7207 */ /* 0x000fe40002000000 */
[----:B------:R-:W-:Y:S02]  /*0b10*/  SEL R96, R28, RZ, P4 ;  /* 0x000000ff1c607207 */ /* 0x000fe40002000000 */
[----:B----4-:R-:W-:Y:S02]  /*0b20*/  SEL R32, R32, RZ, P4 ;  /* 0x000000ff20207207 */ /* 0x010fe40002000000 */
[----:B------:R-:W-:Y:S02]  /*0b30*/  SEL R33, R33, RZ, P4 ;  /* 0x000000ff21217207 */ /* 0x000fe40002000000 */
[----:B------:R-:W-:-:S02]  /*0b40*/  SEL R34, R34, RZ, P4 ;  /* 0x000000ff22227207 */ /* 0x000fc40002000000 */
[----:B------:R-:W-:Y:S02]  /*0b50*/  SEL R35, R35, RZ, P4 ;  /* 0x000000ff23237207 */ /* 0x000fe40002000000 */
[----:B-----5:R-:W-:Y:S02]  /*0b60*/  SEL R83, R36, RZ, P4 ;  /* 0x000000ff24537207 */ /* 0x020fe40002000000 */
        /* <DEDUP_REMOVED lines=11> */
[----:B------:R-:W-:-:S04]  /*0c20*/  FSETP.GT.AND P4, PT, R88, 8.50705917302346158658e+37, PT ;  /* 0x7e8000005800780b */ /* 0x000fc80003f84000 */
[----:B------:R-:W-:-:S09]  /*0c30*/  FSEL R124, R21, 1, P4 ;  /* 0x3f800000157c7808 */ /* 0x000fd20002000000 */
[----:B------:R-:W-:Y:S01]  /*0c40*/  @P4 FMUL R88, R88, 0.25 ;  /* 0x3e80000058584820 */ /* 0x000fe20000400000 */
[C---:B-1----:R-:W-:Y:S01]  /*0c50*/  FSETP.GT.AND P4, PT, R126.reuse, 8.50705917302346158658e+37, PT ;  /* 0x7e8000007e00780b */ /* 0x042fe20003f84000 */
[----:B------:R-:W-:Y:S01]  /*0c60*/  FADD R27, R101, 0.0010000000474974513054 ;  /* 0x3a83126f651b7421 */ /* 0x000fe20000000000 */
[----:B------:R-:W-:Y:S02]  /*0c70*/  P2R R24, PR, RZ, 0x2 ;  /* 0x00000002ff187803 */ /* 0x000fe40000000000 */
[----:B------:R-:W-:Y:S01]  /*0c80*/  FSETP.GEU.AND P1, PT, R126, 1.175494350822287508e-38, PT ;  /* 0x008000007e00780b */ /* 0x000fe20003f2e000 */
[----:B------:R-:W1:Y:S01]  /*0c90*/  MUFU.SQRT R110, R27 ;  /* 0x0000001b006e7308 */ /* 0x000e620000002000 */
[----:B------:R-:W-:-:S07]  /*0ca0*/  FSEL R123, R21, 1, P4 ;  /* 0x3f800000157b7808 */ /* 0x000fce0002000000 */
[----:B------:R-:W-:Y:S01]  /*0cb0*/  @P4 FMUL R126, R126, 0.25 ;  /* 0x3e8000007e7e4820 */ /* 0x000fe20000400000 */
[C---:B0-----:R-:W-:Y:S01]  /*0cc0*/  FSETP.GT.AND P4, PT, R125.reuse, 8.50705917302346158658e+37, PT ;  /* 0x7e8000007d00780b */ /* 0x041fe20003f84000 */
[----:B------:R-:W-:Y:S01]  /*0cd0*/  FADD R28, R100, 0.0010000000474974513054 ;  /* 0x3a83126f641c7421 */ /* 0x000fe20000000000 */
[----:B------:R-:W-:Y:S02]  /*0ce0*/  P2R R25, PR, RZ, 0x2 ;  /* 0x00000002ff197803 */ /* 0x000fe40000000000 */
[----:B------:R-:W-:Y:S01]  /*0cf0*/  FSETP.GEU.AND P1, PT, R125, 1.175494350822287508e-38, PT ;  /* 0x008000007d00780b */ /* 0x000fe20003f2e000 */
[----:B------:R0:W2:Y:S01]  /*0d00*/  MUFU.SQRT R109, R28 ;  /* 0x0000001c006d7308 */ /* 0x0000a20000002000 */
[----:B------:R-:W-:-:S07]  /*0d10*/  FSEL R122, R21, 1, P4 ;  /* 0x3f800000157a7808 */ /* 0x000fce0002000000 */
[----:B------:R-:W-:Y:S01]  /*0d20*/  @P4 FMUL R125, R125, 0.25 ;  /* 0x3e8000007d7d4820 */ /* 0x000fe20000400000 */
[C---:B-1----:R-:W-:Y:S01]  /*0d30*/  FSETP.GT.AND P4, PT, R110.reuse, 8.50705917302346158658e+37, PT ;  /* 0x7e8000006e00780b */ /* 0x042fe20003f84000 */
[----:B------:R-:W-:Y:S01]  /*0d40*/  FADD R29, R99, 0.0010000000474974513054 ;  /* 0x3a83126f631d7421 */ /* 0x000fe20000000000 */
[----:B------:R-:W-:Y:S02]  /*0d50*/  P2R R26, PR, RZ, 0x2 ;  /* 0x00000002ff1a7803 */ /* 0x000fe40000000000 */
[----:B------:R-:W-:Y:S01]  /*0d60*/  FSETP.GEU.AND P1, PT, R110, 1.175494350822287508e-38, PT ;  /* 0x008000006e00780b */ /* 0x000fe20003f2e000 */
[----:B------:R-:W1:Y:S01]  /*0d70*/  MUFU.SQRT R108, R29 ;  /* 0x0000001d006c7308 */ /* 0x000e620000002000 */
[----:B------:R-:W-:Y:S01]  /*0d80*/  FSEL R102, R21, 1, P4 ;  /* 0x3f80000015667808 */ /* 0x000fe20002000000 */
[----:B0-----:R-:W-:-:S06]  /*0d90*/  FADD R28, R98, 0.0010000000474974513054 ;  /* 0x3a83126f621c7421 */ /* 0x001fcc0000000000 */
[----:B------:R-:W-:Y:S01]  /*0da0*/  @P4 FMUL R110, R110, 0.25 ;  /* 0x3e8000006e6e4820 */ /* 0x000fe20000400000 */
[----:B--2---:R-:W-:Y:S01]  /*0db0*/  FSETP.GT.AND P4, PT, R109, 8.50705917302346158658e+37, PT ;  /* 0x7e8000006d00780b */ /* 0x004fe20003f84000 */
[----:B------:R-:W0:Y:S01]  /*0dc0*/  MUFU.SQRT R107, R28 ;  /* 0x0000001c006b7308 */ /* 0x000e220000002000 */
[----:B------:R-:W-:Y:S01]  /*0dd0*/  FADD R32, R32, 0.0010000000474974513054 ;  /* 0x3a83126f20207421 */ /* 0x000fe20000000000 */
[----:B------:R-:W-:Y:S01]  /*0de0*/  P2R R27, PR, RZ, 0x2 ;  /* 0x00000002ff1b7803 */ /* 0x000fe20000000000 */
[----:B------:R-:W-:Y:S01]  /*0df0*/  FADD R33, R33, 0.0010000000474974513054 ;  /* 0x3a83126f21217421 */ /* 0x000fe20000000000 */
[----:B------:R-:W-:-:S04]  /*0e00*/  FSETP.GEU.AND P1, PT, R109, 1.175494350822287508e-38, PT ;  /* 0x008000006d00780b */ /* 0x000fc80003f2e000 */
[----:B------:R-:W2:Y:S01]  /*0e10*/  MUFU.SQRT R106, R32 ;  /* 0x00000020006a7308 */ /* 0x000ea20000002000 */
[----:B------:R-:W-:Y:S02]  /*0e20*/  FSEL R101, R21, 1, P4 ;  /* 0x3f80000015657808 */ /* 0x000fe40002000000 */
[----:B------:R-:W-:Y:S01]  /*0e30*/  P2R R36, PR, RZ, 0x2 ;  /* 0x00000002ff247803 */ /* 0x000fe20000000000 */
[----:B------:R-:W-:Y:S01]  /*0e40*/  @P4 FMUL R109, R109, 0.25 ;  /* 0x3e8000006d6d4820 */ /* 0x000fe20000400000 */
[----:B-1----:R-:W-:Y:S01]  /*0e50*/  FSETP.GT.AND P4, PT, R108, 8.50705917302346158658e+37, PT ;  /* 0x7e8000006c00780b */ /* 0x002fe20003f84000 */
[----:B------:R-:W-:Y:S01]  /*0e60*/  FADD R34, R34, 0.0010000000474974513054 ;  /* 0x3a83126f22227421 */ /* 0x000fe20000000000 */
[----:B------:R-:W-:Y:S01]  /*0e70*/  FSETP.GEU.AND P1, PT, R108, 1.175494350822287508e-38, PT ;  /* 0x008000006c00780b */ /* 0x000fe20003f2e000 */
[----:B------:R-:W1:Y:S01]  /*0e80*/  MUFU.SQRT R105, R33 ;  /* 0x0000002100697308 */ /* 0x000e620000002000 */
[----:B------:R-:W-:Y:S02]  /*0e90*/  FADD R35, R35, 0.0010000000474974513054 ;  /* 0x3a83126f23237421 */ /* 0x000fe40000000000 */
[----:B------:R-:W-:-:S02]  /*0ea0*/  P2R R37, PR, RZ, 0x2 ;  /* 0x00000002ff257803 */ /* 0x000fc40000000000 */
[----:B0-----:R-:W-:-:S03]  /*0eb0*/  FSETP.GEU.AND P1, PT, R107, 1.175494350822287508e-38, PT ;  /* 0x008000006b00780b */ /* 0x001fc60003f2e000 */
[----:B------:R-:W0:Y:S01]  /*0ec0*/  MUFU.SQRT R104, R34 ;  /* 0x0000002200687308 */ /* 0x000e220000002000 */
[----:B------:R-:W-:Y:S02]  /*0ed0*/  P2R R38, PR, RZ, 0x2 ;  /* 0x00000002ff267803 */ /* 0x000fe40000000000 */
[----:B--2---:R-:W-:Y:S01]  /*0ee0*/  FSETP.GEU.AND P1, PT, R106, 1.175494350822287508e-38, PT ;  /* 0x008000006a00780b */ /* 0x004fe20003f2e000 */
[----:B------:R-:W-:Y:S01]  /*0ef0*/  @P4 FMUL R108, R108, 0.25 ;  /* 0x3e8000006c6c4820 */ /* 0x000fe20000400000 */
[----:B------:R-:W-:-:S03]  /*0f00*/  FSEL R100, R21, 1, P4 ;  /* 0x3f80000015647808 */ /* 0x000fc60002000000 */
[----:B------:R-:W2:Y:S01]  /*0f10*/  MUFU.SQRT R103, R35 ;  /* 0x0000002300677308 */ /* 0x000ea20000002000 */
[----:B------:R-:W-:Y:S02]  /*0f20*/  FSETP.GT.AND P4, PT, R107, 8.50705917302346158658e+37, PT ;  /* 0x7e8000006b00780b */ /* 0x000fe40003f84000 */
[----:B------:R-:W-:Y:S02]  /*0f30*/  P2R R31, PR, RZ, 0x2 ;  /* 0x00000002ff1f7803 */ /* 0x000fe40000000000 */
[----:B-1----:R-:W-:-:S04]  /*0f40*/  FSETP.GEU.AND P1, PT, R105, 1.175494350822287508e-38, PT ;  /* 0x008000006900780b */ /* 0x002fc80003f2e000 */
[----:B------:R-:W-:Y:S02]  /*0f50*/  P2R R30, PR, RZ, 0x2 ;  /* 0x00000002ff1e7803 */ /* 0x000fe40000000000 */
[----:B0-----:R-:W-:-:S04]  /*0f60*/  FSETP.GEU.AND P1, PT, R104, 1.175494350822287508e-38, PT ;  /* 0x008000006800780b */ /* 0x001fc80003f2e000 */
[----:B------:R-:W-:Y:S02]  /*0f70*/  P2R R29, PR, RZ, 0x2 ;  /* 0x00000002ff1d7803 */ /* 0x000fe40000000000 */
[----:B--2---:R-:W-:Y:S01]  /*0f80*/  FSETP.GEU.AND P1, PT, R103, 1.175494350822287508e-38, PT ;  /* 0x008000006700780b */ /* 0x004fe20003f2e000 */
[----:B------:R-:W-:Y:S01]  /*0f90*/  @P4 FMUL R107, R107, 0.25 ;  /* 0x3e8000006b6b4820 */ /* 0x000fe20000400000 */
[----:B------:R-:W-:Y:S02]  /*0fa0*/  FSEL R99, R21, 1, P4 ;  /* 0x3f80000015637808 */ /* 0x000fe40002000000 */
[----:B------:R-:W-:Y:S02]  /*0fb0*/  FSETP.GT.AND P4, PT, R106, 8.50705917302346158658e+37, PT ;  /* 0x7e8000006a00780b */ /* 0x000fe40003f84000 */
[----:B------:R-:W-:Y:S02]  /*0fc0*/  P2R R28, PR, RZ, 0x2 ;  /* 0x00000002ff1c7803 */ /* 0x000fe40000000000 */
[----:B------:R-:W-:-:S04]  /*0fd0*/  ISETP.NE.AND P1, PT, R29, RZ, PT ;  /* 0x000000ff1d00720c */ /* 0x000fc80003f25270 */
[----:B------:R-:W-:Y:S02]  /*0fe0*/  P2R R29, PR, RZ, 0x2 ;  /* 0x00000002ff1d7803 */ /* 0x000fe40000000000 */
[----:B------:R-:W-:Y:S02]  /*0ff0*/  ISETP.NE.AND P1, PT, R30, RZ, PT ;  /* 0x000000ff1e00720c */ /* 0x000fe40003f25270 */
[----:B------:R-:W-:Y:S02]  /*1000*/  FSEL R98, R21, 1, P4 ;  /* 0x3f80000015627808 */ /* 0x000fe40002000000 */
[----:B------:R-:W-:Y:S01]  /*1010*/  P2R R30, PR, RZ, 0x2 ;  /* 0x00000002ff1e7803 */ /* 0x000fe20000000000 */
[----:B------:R-:W-:Y:S01]  /*1020*/  @P4 FMUL R106, R106, 0.25 ;  /* 0x3e8000006a6a4820 */ /* 0x000fe20000400000 */
[----:B------:R-:W-:Y:S02]  /*1030*/  ISETP.NE.AND P1, PT, R31, RZ, PT ;  /* 0x000000ff1f00720c */ /* 0x000fe40003f25270 */
[----:B------:R-:W-:-:S02]  /*1040*/  FSETP.GT.AND P4, PT, R105, 8.50705917302346158658e+37, PT ;  /* 0x7e8000006900780b */ /* 0x000fc40003f84000 */
[----:B------:R-:W-:Y:S02]  /*1050*/  P2R R31, PR, RZ, 0x2 ;  /* 0x00000002ff1f7803 */ /* 0x000fe40000000000 */
[----:B------:R-:W-:-:S04]  /*1060*/  ISETP.NE.AND P1, PT, R38, RZ, PT ;  /* 0x000000ff2600720c */ /* 0x000fc80003f25270 */
[----:B------:R-:W-:Y:S02]  /*1070*/  P2R R32, PR, RZ, 0x2 ;  /* 0x00000002ff207803 */ /* 0x000fe40000000000 */
[----:B------:R-:W-:Y:S02]  /*1080*/  ISETP.NE.AND P1, PT, R37, RZ, PT ;  /* 0x000000ff2500720c */ /* 0x000fe40003f25270 */
[----:B------:R-:W-:Y:S01]  /*1090*/  FSEL R95, R21, 1, P4 ;  /* 0x3f800000155f7808 */ /* 0x000fe20002000000 */
[----:B------:R-:W-:Y:S01]  /*10a0*/  @P4 FMUL R105, R105, 0.25 ;  /* 0x3e80000069694820 */ /* 0x000fe20000400000 */
[----:B------:R-:W-:Y:S02]  /*10b0*/  P2R R33, PR, RZ, 0x2 ;  /* 0x00000002ff217803 */ /* 0x000fe40000000000 */
        /* <DEDUP_REMOVED lines=9> */
[----:B------:R-:W-:Y:S02]  /*1150*/  FSETP.GT.AND P4, PT, R103, 8.50705917302346158658e+37, PT ;  /* 0x7e8000006700780b */ /* 0x000fe40003f84000 */
[----:B------:R-:W-:-:S04]  /*1160*/  ISETP.NE.AND P1, PT, R25, RZ, PT ;  /* 0x000000ff1900720c */ /* 0x000fc80003f25270 */
[----:B------:R-:W-:Y:S02]  /*1170*/  P2R R37, PR, RZ, 0x2 ;  /* 0x00000002ff257803 */ /* 0x000fe40000000000 */
[----:B------:R-:W-:Y:S02]  /*1180*/  ISETP.NE.AND P1, PT, R24, RZ, PT ;  /* 0x000000ff1800720c */ /* 0x000fe40003f25270 */
[----:B------:R-:W-:Y:S02]  /*1190*/  LOP3.LUT R24, R0, 0x30, RZ, 0xfc, !PT ;  /* 0x0000003000187812 */ /* 0x000fe400078efcff */
[----:B------:R-:W-:Y:S02]  /*11a0*/  P2R R38, PR, RZ, 0x2 ;  /* 0x00000002ff267803 */ /* 0x000fe40000000000 */
[----:B------:R-:W-:Y:S01]  /*11b0*/  ISETP.LT.AND P0, PT, R24, 0x40, !P0 ;  /* 0x000000401800780c */ /* 0x000fe20004701270 */
[----:B------:R-:W-:Y:S01]  /*11c0*/  @P4 FMUL R103, R103, 0.25 ;  /* 0x3e80000067674820 */ /* 0x000fe20000400000 */
[----:B------:R-:W-:-:S02]  /*11d0*/  ISETP.NE.AND P1, PT, R78, RZ, PT ;  /* 0x000000ff4e00720c */ /* 0x000fc40003f25270 */
[----:B------:R-:W-:Y:S02]  /*11e0*/  FSEL R78, R21, 1, P4 ;  /* 0x3f800000154e7808 */ /* 0x000fe40002000000 */
[----:B------:R-:W-:Y:S02]  /*11f0*/  ISETP.GT.AND P4, PT, R2, 0xdb, P0 ;  /* 0x000000db0200780c */ /* 0x000fe40000784270 */
[----:B------:R-:W-:Y:S02]  /*1200*/  CS2R R24, SRZ ;  /* 0x0000000000187805 */ /* 0x000fe4000001ff00 */
[----:B------:R-:W-:-:S09]  /*1210*/  CS2R R26, SRZ ;  /* 0x00000000001a7805 */ /* 0x000fd2000001ff00 */
[----:B------:R-:W2:Y:S01]  /*1220*/  @P4 LDG.E.EL.128 R24, desc[UR4][R118.64+-0x370] ;  /* 0xfffc900476184981 */ /* 0x000ea2000c2e1d00 */
[----:B------:R-:W-:Y:S02]  /*1230*/  P2R R19, PR, RZ, 0x4 ;  /* 0x00000004ff137803 */ /* 0x000fe40000000000 */
[----:B------:R-:W-:Y:S01]  /*1240*/  P2R R39, PR, RZ, 0x2 ;  /* 0x00000002ff277803 */ /* 0x000fe20000000000 */
[----:B------:R-:W-:Y:S01]  /*1250*/  FADD R9, R9, -R14 ;  /* 0x8000000e09097221 */ /* 0x000fe20000000000 */
[----:B--2---:R-:W-:-:S05]  /*1260*/  SEL R24, R24, RZ, P4 ;  /* 0x000000ff18187207 */ /* 0x004fca0002000000 */
[----:B------:R-:W-:-:S04]  /*1270*/  FADD R24, R24, 0.0010000000474974513054 ;  /* 0x3a83126f18187421 */ /* 0x000fc80000000000 */
[----:B------:R-:W0:Y:S01]  /*1280*/  MUFU.SQRT R114, R24 ;  /* 0x0000001800727308 */ /* 0x000e220000002000 */
[----:B------:R-:W-:Y:S02]  /*1290*/  SEL R25, R25, RZ, P4 ;  /* 0x000000ff19197207 */ /* 0x000fe40002000000 */
[----:B------:R-:W-:Y:S02]  /*12a0*/  SEL R26, R26, RZ, P4 ;  /* 0x000000ff1a1a7207 */ /* 0x000fe40002000000 */
[----:B------:R-:W-:Y:S01]  /*12b0*/  SEL R27, R27, RZ, P4 ;  /* 0x000000ff1b1b7207 */ /* 0x000fe20002000000 */
[----:B------:R-:W-:Y:S02]  /*12c0*/  FADD R25, R25, 0.0010000000474974513054 ;  /* 0x3a83126f19197421 */ /* 0x000fe40000000000 */
[----:B------:R-:W-:Y:S02]  /*12d0*/  FADD R26, R26, 0.0010000000474974513054 ;  /* 0x3a83126f1a1a7421 */ /* 0x000fe40000000000 */
[----:B------:R-:W1:Y:S01]  /*12e0*/  MUFU.SQRT R116, R25 ;  /* 0x0000001900747308 */ /* 0x000e620000002000 */
[----:B------:R-:W-:Y:S01]  /*12f0*/  FADD R27, R27, 0.0010000000474974513054 ;  /* 0x3a83126f1b1b7421 */ /* 0x000fe20000000000 */
[----:B0-----:R-:W-:-:S06]  /*1300*/  FSETP.GT.AND P5, PT, R114, 8.50705917302346158658e+37, PT ;  /* 0x7e8000007200780b */ /* 0x001fcc0003fa4000 */
[----:B------:R-:W0:Y:S08]  /*1310*/  MUFU.SQRT R118, R26 ;  /* 0x0000001a00767308 */ /* 0x000e300000002000 */
[----:B------:R-:W2:Y:S01]  /*1320*/  MUFU.SQRT R119, R27 ;  /* 0x0000001b00777308 */ /* 0x000ea20000002000 */
[C---:B------:R-:W-:Y:S01]  /*1330*/  FSETP.GEU.AND P2, PT, R114.reuse, 1.175494350822287508e-38, PT ;  /* 0x008000007200780b */ /* 0x040fe20003f4e000 */
[----:B------:R-:W-:Y:S01]  /*1340*/  @P5 FMUL R114, R114, 0.25 ;  /* 0x3e80000072725820 */ /* 0x000fe20000400000 */
[----:B------:R-:W-:-:S02]  /*1350*/  FSEL R111, R21, 1, P5 ;  /* 0x3f800000156f7808 */ /* 0x000fc40002800000 */
[----:B-1----:R-:W-:Y:S02]  /*1360*/  FSETP.GT.AND P5, PT, R116, 8.50705917302346158658e+37, PT ;  /* 0x7e8000007400780b */ /* 0x002fe40003fa4000 */
[----:B0-----:R-:W-:Y:S02]  /*1370*/  FSETP.GT.AND P6, PT, R118, 8.50705917302346158658e+37, PT ;  /* 0x7e8000007600780b */ /* 0x001fe40003fc4000 */
[----:B--2---:R-:W-:Y:S02]  /*1380*/  FSETP.GT.AND P1, PT, R119, 8.50705917302346158658e+37, PT ;  /* 0x7e8000007700780b */ /* 0x004fe40003f24000 */
[----:B------:R-:W-:-:S07]  /*1390*/  FSETP.GEU.AND P3, PT, R116, 1.175494350822287508e-38, PT ;  /* 0x008000007400780b */ /* 0x000fce0003f6e000 */
[----:B------:R-:W-:Y:S01]  /*13a0*/  @P5 FMUL R116, R116, 0.25 ;  /* 0x3e80000074745820 */ /* 0x000fe20000400000 */
[C---:B------:R-:W-:Y:S02]  /*13b0*/  FSEL R115, R21.reuse, 1, P5 ;  /* 0x3f80000015737808 */ /* 0x040fe40002800000 */
[C---:B------:R-:W-:Y:S01]  /*13c0*/  FSETP.GEU.AND P5, PT, R118.reuse, 1.175494350822287508e-38, PT ;  /* 0x008000007600780b */ /* 0x040fe20003fae000 */
[----:B------:R-:W-:Y:S01]  /*13d0*/  @P6 FMUL R118, R118, 0.25 ;  /* 0x3e80000076766820 */ /* 0x000fe20000400000 */
[----:B------:R-:W-:Y:S02]  /*13e0*/  FSEL R117, R21, 1, P6 ;  /* 0x3f80000015757808 */ /* 0x000fe40003000000 */
[----:B------:R-:W-:Y:S02]  /*13f0*/  FSETP.GEU.AND P6, PT, R119, 1.175494350822287508e-38, PT ;  /* 0x008000007700780b */ /* 0x000fe40003fce000 */
[----:B------:R-:W-:Y:S01]  /*1400*/  FSEL R21, R21, 1, P1 ;  /* 0x3f80000015157808 */ /* 0x000fe20000800000 */
[----:B------:R-:W-:Y:S01]  /*1410*/  @P1 FMUL R119, R119, 0.25 ;  /* 0x3e80000077771820 */ /* 0x000fe20000400000 */
[----:B------:R-:W-:-:S13]  /*1420*/  ISETP.NE.AND P1, PT, R39, RZ, PT ;  /* 0x000000ff2700720c */ /* 0x000fda0003f25270 */
[----:B------:R-:W-:Y:S01]  /*1430*/  @!P1 FMUL R4, R4, 16777216 ;  /* 0x4b80000004049820 */ /* 0x000fe20000400000 */
[----:B------:R-:W-:Y:S01]  /*1440*/  @!P1 FMUL R6, R6, 16777216 ;  /* 0x4b80000006069820 */ /* 0x000fe20000400000 */
        /* <DEDUP_REMOVED lines=27> */
[----:B------:R-:W-:Y:S01]  /*1600*/  ISETP.NE.AND P1, PT, R29, RZ, PT ;  /* 0x000000ff1d00720c */ /* 0x000fe20003f25270 */
[----:B------:R-:W-:Y:S01]  /*1610*/  @!P5 FMUL R118, R118, 16777216 ;  /* 0x4b8000007676d820 */ /* 0x000fe20000400000 */
[----:B------:R-:W-:Y:S01]  /*1620*/  @!P5 FMUL R117, R117, 16777216 ;  /* 0x4b8000007575d820 */ /* 0x000fe20000400000 */
[----:B------:R-:W-:-:S10]  /*1630*/  ISETP.GE.AND P5, PT, R0, 0x40, PT ;  /* 0x000000400000780c */ /* 0x000fd40003fa6270 */
[----:B------:R-:W-:Y:S01]  /*1640*/  @!P1 FMUL R104, R104, 16777216 ;  /* 0x4b80000068689820 */ /* 0x000fe20000400000 */
[----:B------:R-:W-:Y:S01]  /*1650*/  @!P1 FMUL R97, R97, 16777216 ;  /* 0x4b80000061619820 */ /* 0x000fe20000400000 */
[----:B------:R-:W-:Y:S02]  /*1660*/  ISETP.NE.AND P1, PT, R28, RZ, PT ;  /* 0x000000ff1c00720c */ /* 0x000fe40003f25270 */
[----:B------:R-:W-:-:S04]  /*1670*/  ISETP.LT.AND P5, PT, R2, 0x2c, !P5 ;  /* 0x0000002c0200780c */ /* 0x000fc80006fa1270 */
[----:B------:R-:W-:Y:S01]  /*1680*/  ISETP.LT.AND P5, PT, R20, 0x420, P5 ;  /* 0x000004201400780c */ /* 0x000fe20002fa1270 */
[----:B------:R-:W-:-:S06]  /*1690*/  IMAD.IADD R35, R2, 0x1, R3 ;  /* 0x0000000102237824 */ /* 0x000fcc00078e0203 */
[----:B------:R-:W-:Y:S01]  /*16a0*/  @!P1 FMUL R103, R103, 16777216 ;  /* 0x4b80000067679820 */ /* 0x000fe20000400000 */
[----:B------:R-:W-:Y:S01]  /*16b0*/  @!P1 FMUL R78, R78, 16777216 ;  /* 0x4b8000004e4e9820 */ /* 0x000fe20000400000 */
[----:B------:R-:W-:Y:S01]  /*16c0*/  ISETP.NE.AND P1, PT, R127, RZ, PT ;  /* 0x000000ff7f00720c */ /* 0x000fe20003f25270 */
[----:B------:R-:W-:Y:S01]  /*16d0*/  VIADD R127, R3, 0x840 ;  /* 0x00000840037f7836 */ /* 0x000fe20000000000 */
[----:B------:R-:W-:-:S03]  /*16e0*/  CS2R R24, SRZ ;  /* 0x0000000000187805 */ /* 0x000fc6000001ff00 */
[----:B------:R-:W-:Y:S01]  /*16f0*/  IMAD.IADD R37, R127, 0x1, R18 ;  /* 0x000000017f257824 */ /* 0x000fe200078e0212 */
[----:B------:R-:W-:Y:S02]  /*1700*/  CS2R R26, SRZ ;  /* 0x00000000001a7805 */ /* 0x000fe4000001ff00 */
[----:B------:R-:W-:Y:S02]  /*1710*/  CS2R R28, SRZ ;  /* 0x00000000001c7805 */ /* 0x000fe4000001ff00 */
[----:B------:R-:W-:Y:S01]  /*1720*/  CS2R R30, SRZ ;  /* 0x00000000001e7805 */ /* 0x000fe2000001ff00 */
[----:B------:R-:W-:-:S04]  /*1730*/  IMAD.WIDE R34, R35, 0x4, R130 ;  /* 0x0000000423227825 */ /* 0x000fc800078e0282 */
[----:B------:R-:W-:Y:S01]  /*1740*/  @!P2 FMUL R114, R114, 16777216 ;  /* 0x4b8000007272a820 */ /* 0x000fe20000400000 */
[----:B------:R-:W-:Y:S01]  /*1750*/  @!P2 FMUL R111, R111, 16777216 ;  /* 0x4b8000006f6fa820 */ /* 0x000fe20000400000 */
[----:B------:R-:W-:-:S04]  /*1760*/  IMAD.WIDE R32, R37, 0x4, R128 ;  /* 0x0000000425207825 */ /* 0x000fc800078e0280 */
[----:B------:R-:W-:Y:S01]  /*1770*/  @!P3 FMUL R116, R116, 16777216 ;  /* 0x4b8000007474b820 */ /* 0x000fe20000400000 */
[----:B------:R-:W-:Y:S01]  /*1780*/  @!P3 FMUL R115, R115, 16777216 ;  /* 0x4b8000007373b820 */ /* 0x000fe20000400000 */
[----:B------:R-:W-:Y:S01]  /*1790*/  ISETP.NE.AND P2, PT, R19, RZ, PT ;  /* 0x000000ff1300720c */ /* 0x000fe20003f45270 */
[----:B------:R-:W-:Y:S01]  /*17a0*/  FADD R20, R13, -R16 ;  /* 0x800000100d147221 */ /* 0x000fe20000000000 */
[----:B------:R-:W-:Y:S02]  /*17b0*/  ISETP.NE.AND P3, PT, R17, RZ, PT ;  /* 0x000000ff1100720c */ /* 0x000fe40003f65270 */
[----:B------:R-:W-:Y:S02]  /*17c0*/  CS2R R16, SRZ ;  /* 0x0000000000107805 */ /* 0x000fe4000001ff00 */
[----:B------:R-:W-:Y:S01]  /*17d0*/  CS2R R18, SRZ ;  /* 0x0000000000127805 */ /* 0x000fe2000001ff00 */
[----:B------:R0:W2:Y:S04]  /*17e0*/  @P5 LDG.E.EL.128 R24, desc[UR4][R34.64] ;  /* 0x0000000422185981 */ /* 0x0000a8000c2e1d00 */
[----:B------:R1:W3:Y:S01]  /*17f0*/  @P4 LDG.E.EL.128 R28, desc[UR4][R32.64] ;  /* 0x00000004201c4981 */ /* 0x0002e2000c2e1d00 */
[----:B------:R-:W-:Y:S01]  /*1800*/  FADD R128, R12, -R15 ;  /* 0x8000000f0c807221 */ /* 0x000fe20000000000 */
[----:B------:R-:W-:Y:S01]  /*1810*/  IMAD.WIDE R68, R37, 0x4, R68 ;  /* 0x0000000425447825 */ /* 0x000fe200078e0244 */
[----:B------:R-:W-:Y:S01]  /*1820*/  CS2R R38, SRZ ;  /* 0x0000000000267805 */ /* 0x000fe2000001ff00 */
[----:B------:R-:W4:Y:S01]  /*1830*/  @P4 LDG.E.EL.128 R16, desc[UR4][R120.64+-0x370] ;  /* 0xfffc900478104981 */ /* 0x000f22000c2e1d00 */
[----:B0-----:R-:W-:-:S02]  /*1840*/  CS2R R34, SRZ ;  /* 0x0000000000227805 */ /* 0x001fc4000001ff00 */
[----:B-1----:R-:W-:Y:S02]  /*1850*/  CS2R R32, SRZ ;  /* 0x0000000000207805 */ /* 0x002fe4000001ff00 */
[----:B------:R-:W-:Y:S02]  /*1860*/  CS2R R12, SRZ ;  /* 0x00000000000c7805 */ /* 0x000fe4000001ff00 */
[----:B------:R-:W-:Y:S02]  /*1870*/  CS2R R14, SRZ ;  /* 0x00000000000e7805 */ /* 0x000fe4000001ff00 */
[----:B------:R-:W-:Y:S01]  /*1880*/  CS2R R36, SRZ ;  /* 0x0000000000247805 */ /* 0x000fe2000001ff00 */
[----:B------:R4:W5:Y:S04]  /*1890*/  @P4 LDG.E.EL.128 R32, desc[UR4][R70.64+-0x370] ;  /* 0xfffc900446204981 */ /* 0x000968000c2e1d00 */
[----:B------:R-:W2:Y:S04]  /*18a0*/  @P4 LDG.E.EL.128 R12, desc[UR4][R112.64+-0x370] ;  /* 0xfffc9004700c4981 */ /* 0x000ea8000c2e1d00 */
[----:B------:R0:W2:Y:S01]  /*18b0*/  @P4 LDG.E.EL.128 R36, desc[UR4][R68.64] ;  /* 0x0000000444244981 */ /* 0x0000a2000c2e1d00 */
[----:B------:R-:W-:Y:S01]  /*18c0*/  FADD R91, R91, -R92 ;  /* 0x8000005c5b5b7221 */ /* 0x000fe20000000000 */
[----:B------:R-:W-:-:S02]  /*18d0*/  FADD R90, R90, -R93 ;  /* 0x8000005d5a5a7221 */ /* 0x000fc40000000000 */
[----:B------:R-:W1:Y:S01]  /*18e0*/  LDC.64 R92, c[0x0][0x230] ;  /* 0x00008c00ff5c7b82 */ /* 0x000e620000000a00 */
[----:B------:R-:W-:Y:S01]  /*18f0*/  FADD R10, R10, -R11 ;  /* 0x8000000b0a0a7221 */ /* 0x000fe20000000000 */
[----:B------:R-:W-:Y:S01]  /*1900*/  FADD R48, R65, -R48 ;  /* 0x8000003041307221 */ /* 0x000fe20000000000 */
[----:B------:R-:W-:Y:S01]  /*1910*/  FADD R49, R66, -R49 ;  /* 0x8000003142317221 */ /* 0x000fe20000000000 */
[----:B---3--:R-:W-:Y:S02]  /*1920*/  SEL R11, R31, RZ, P4 ;  /* 0x000000ff1f0b7207 */ /* 0x008fe40002000000 */
[----:B------:R-:W-:Y:S02]  /*1930*/  SEL R65, R29, RZ, P4 ;  /* 0x000000ff1d417207 */ /* 0x000fe40002000000 */
[----:B----4-:R-:W-:Y:S02]  /*1940*/  SEL R70, R19, RZ, P4 ;  /* 0x000000ff13467207 */ /* 0x010fe40002000000 */
[----:B------:R-:W-:-:S02]  /*1950*/  SEL R66, R30, RZ, P4 ;  /* 0x000000ff1e427207 */ /* 0x000fc40002000000 */
[----:B------:R-:W-:Y:S01]  /*1960*/  SEL R31, R28, RZ, P4 ;  /* 0x000000ff1c1f7207 */ /* 0x000fe20002000000 */
[----:B------:R-:W-:Y:S01]  /*1970*/  FADD R11, R11, -R70 ;  /* 0x800000460b0b7221 */ /* 0x000fe20000000000 */
[----:B0-----:R-:W-:Y:S02]  /*1980*/  SEL R69, R18, RZ, P4 ;  /* 0x000000ff12457207 */ /* 0x001fe40002000000 */
[----:B------:R-:W-:Y:S02]  /*1990*/  SEL R68, R17, RZ, P4 ;  /* 0x000000ff11447207 */ /* 0x000fe40002000000 */
[----:B-----5:R-:W-:Y:S01]  /*19a0*/  SEL R29, R32, RZ, P4 ;  /* 0x000000ff201d7207 */ /* 0x020fe20002000000 */
[----:B------:R-:W-:Y:S01]  /*19b0*/  VIADD R32, R2, 0xffffff50 ;  /* 0xffffff5002207836 */ /* 0x000fe20000000000 */
[----:B------:R-:W-:Y:S02]  /*19c0*/  SEL R70, R16, RZ, P4 ;  /* 0x000000ff10467207 */ /* 0x000fe40002000000 */
[----:B------:R-:W-:-:S02]  /*19d0*/  SEL R30, R33, RZ, P4 ;  /* 0x000000ff211e7207 */ /* 0x000fc40002000000 */
[----:B--2---:R-:W-:Y:S02]  /*19e0*/  SEL R16, R12, RZ, P4 ;  /* 0x000000ff0c107207 */ /* 0x004fe40002000000 */
        /* <DEDUP_REMOVED lines=9> */
[----:B------:R-:W-:Y:S01]  /*1a80*/  ISETP.LT.U32.AND P4, PT, R32, 0x2c, P3 ;  /* 0x0000002c2000780c */ /* 0x000fe20001f81070 */
[----:B------:R-:W-:Y:S01]  /*1a90*/  IMAD.IADD R113, R3, 0x1, R32 ;  /* 0x0000000103717824 */ /* 0x000fe200078e0220 */
[----:B------:R-:W-:-:S02]  /*1aa0*/  CS2R R12, SRZ ;  /* 0x00000000000c7805 */ /* 0x000fc4000001ff00 */
[----:B------:R-:W-:Y:S01]  /*1ab0*/  CS2R R14, SRZ ;  /* 0x00000000000e7805 */ /* 0x000fe2000001ff00 */
[----:B-1----:R-:W-:-:S08]  /*1ac0*/  IMAD.WIDE R112, R113, 0x4, R92 ;  /* 0x0000000471707825 */ /* 0x002fd000078e025c */
[----:B------:R0:W2:Y:S01]  /*1ad0*/  @P4 LDG.E.EL.128 R12, desc[UR4][R112.64] ;  /* 0x00000004700c4981 */ /* 0x0000a2000c2e1d00 */
[----:B------:R-:W1:Y:S01]  /*1ae0*/  MUFU.RCP R35, R4 ;  /* 0x0000000400237308 */ /* 0x000e620000001000 */
[----:B------:R-:W-:Y:S01]  /*1af0*/  FADD R65, R65, -R68 ;  /* 0x8000004441417221 */ /* 0x000fe20000000000 */
[----:B------:R-:W-:Y:S01]  /*1b00*/  FADD R66, R66, -R69 ;  /* 0x8000004542427221 */ /* 0x000fe20000000000 */
[----:B0-----:R-:W-:Y:S02]  /*1b10*/  IMAD.IADD R113, R7, 0x1, R32 ;  /* 0x0000000107717824 */ /* 0x001fe400078e0220 */
[----:B-1----:R-:W-:Y:S02]  /*1b20*/  FMUL R68, R35, R6 ;  /* 0x0000000623447220 */ /* 0x002fe40000400000 */
[----:B------:R-:W-:Y:S01]  /*1b30*/  IMAD.WIDE R112, R113, 0x4, R92 ;  /* 0x0000000471707825 */ /* 0x000fe200078e025c */
[----:B--2---:R-:W-:Y:S02]  /*1b40*/  SEL R6, R12, RZ, P4 ;  /* 0x000000ff0c067207 */ /* 0x004fe40002000000 */
[----:B------:R-:W-:-:S02]  /*1b50*/  SEL R34, R13, RZ, P4 ;  /* 0x000000ff0d227207 */ /* 0x000fc40002000000 */
[----:B------:R-:W-:Y:S02]  /*1b60*/  SEL R35, R14, RZ, P4 ;  /* 0x000000ff0e237207 */ /* 0x000fe40002000000 */
[----:B------:R-:W-:Y:S02]  /*1b70*/  SEL R69, R15, RZ, P4 ;  /* 0x000000ff0f457207 */ /* 0x000fe40002000000 */
[----:B------:R-:W-:Y:S02]  /*1b80*/  ISETP.LT.U32.AND P4, PT, R32, 0x2c, P2 ;  /* 0x0000002c2000780c */ /* 0x000fe40001781070 */
[----:B------:R-:W-:Y:S02]  /*1b90*/  CS2R R12, SRZ ;  /* 0x00000000000c7805 */ /* 0x000fe4000001ff00 */
[----:B------:R-:W-:-:S09]  /*1ba0*/  CS2R R14, SRZ ;  /* 0x00000000000e7805 */ /* 0x000fd2000001ff00 */
[----:B------:R0:W2:Y:S01]  /*1bb0*/  @P4 LDG.E.EL.128 R12, desc[UR4][R112.64] ;  /* 0x00000004700c4981 */ /* 0x0000a2000c2e1d00 */
[----:B------:R-:W-:Y:S01]  /*1bc0*/  FADD R79, R79, -R82 ;  /* 0x800000524f4f7221 */ /* 0x000fe20000000000 */
[----:B------:R-:W-:Y:S01]  /*1bd0*/  FADD R89, R89, -R94 ;  /* 0x8000005e59597221 */ /* 0x000fe20000000000 */
[----:B------:R-:W-:Y:S01]  /*1be0*/  FADD R31, R31, -R70 ;  /* 0x800000461f1f7221 */ /* 0x000fe20000000000 */
[----:B0-----:R-:W-:-:S04]  /*1bf0*/  IMAD.IADD R113, R77, 0x1, R32 ;  /* 0x000000014d717824 */ /* 0x001fc800078e0220 */
[----:B------:R-:W-:Y:S01]  /*1c00*/  IMAD.WIDE R112, R113, 0x4, R92 ;  /* 0x0000000471707825 */ /* 0x000fe200078e025c */
[----:B--2---:R-:W-:Y:S02]  /*1c10*/  SEL R4, R12, RZ, P4 ;  /* 0x000000ff0c047207 */ /* 0x004fe40002000000 */
[----:B------:R-:W-:Y:S02]  /*1c20*/  SEL R70, R13, RZ, P4 ;  /* 0x000000ff0d467207 */ /* 0x000fe40002000000 */
[----:B------:R-:W-:Y:S02]  /*1c30*/  SEL R82, R14, RZ, P4 ;  /* 0x000000ff0e527207 */ /* 0x000fe40002000000 */
[----:B------:R-:W-:Y:S02]  /*1c40*/  SEL R94, R15, RZ, P4 ;  /* 0x000000ff0f5e7207 */ /* 0x000fe40002000000 */
[----:B------:R-:W-:Y:S01]  /*1c50*/  ISETP.LT.U32.AND P4, PT, R32, 0x2c, P1 ;  /* 0x0000002c2000780c */ /* 0x000fe20000f81070 */
[----:B------:R-:W-:Y:S01]  /*1c60*/  IMAD.IADD R13, R127, 0x1, R32 ;  /* 0x000000017f0d7824 */ /* 0x000fe200078e0220 */
[----:B------:R-:W-:-:S03]  /*1c70*/  CS2R R14, SRZ ;  /* 0x00000000000e7805 */ /* 0x000fc6000001ff00 */
[----:B------:R-:W-:Y:S01]  /*1c80*/  IMAD.WIDE R92, R13, 0x4, R92 ;  /* 0x000000040d5c7825 */ /* 0x000fe200078e025c */
[----:B------:R-:W-:-:S07]  /*1c90*/  CS2R R12, SRZ ;  /* 0x00000000000c7805 */ /* 0x000fce000001ff00 */
[----:B------:R-:W2:Y:S01]  /*1ca0*/  @P4 LDG.E.EL.128 R12, desc[UR4][R112.64] ;  /* 0x00000004700c4981 */ /* 0x000ea2000c2e1d00 */
[----:B------:R-:W-:Y:S01]  /*1cb0*/  @!P6 FMUL R119, R119, 16777216 ;  /* 0x4b8000007777e820 */ /* 0x000fe20000400000 */
[----:B------:R-:W-:Y:S01]  /*1cc0*/  @!P6 FMUL R21, R21, 16777216 ;  /* 0x4b8000001515e820 */ /* 0x000fe20000400000 */
[----:B------:R-:W-:Y:S01]  /*1cd0*/  ISETP.LT.U32.AND P6, PT, R32, 0x2c, P0 ;  /* 0x0000002c2000780c */ /* 0x000fe200007c1070 */
[----:B------:R-:W-:Y:S01]  /*1ce0*/  FADD R80, R80, -R81 ;  /* 0x8000005150507221 */ /* 0x000fe20000000000 */
[----:B------:R-:W-:Y:S01]  /*1cf0*/  FADD R87, R87, -R96 ;  /* 0x8000006057577221 */ /* 0x000fe20000000000 */
[----:B------:R-:W0:Y:S01]  /*1d00*/  MUFU.RCP R81, R88 ;  /* 0x0000005800517308 */ /* 0x000e220000001000 */
[----:B------:R-:W-:-:S07]  /*1d10*/  FMUL R9, R68, R9 ;  /* 0x0000000944097220 */ /* 0x000fce0000400000 */
[----:B------:R-:W-:Y:S01]  /*1d20*/  MUFU.RCP R71, R125 ;  /* 0x0000007d00477308 */ /* 0x000fe20000001000 */
[----:B0-----:R-:W-:Y:S01]  /*1d30*/  FMUL R81, R81, R124 ;  /* 0x0000007c51517220 */ /* 0x001fe20000400000 */
[----:B--2---:R-:W-:Y:S02]  /*1d40*/  SEL R88, R12, RZ, P4 ;  /* 0x000000ff0c587207 */ /* 0x004fe40002000000 */
[----:B------:R-:W-:Y:S02]  /*1d50*/  SEL R96, R13, RZ, P4 ;  /* 0x000000ff0d607207 */ /* 0x000fe40002000000 */
[----:B------:R-:W-:Y:S02]  /*1d60*/  CS2R R12, SRZ ;  /* 0x00000000000c7805 */ /* 0x000fe4000001ff00 */
[----:B------:R-:W-:Y:S02]  /*1d70*/  SEL R120, R14, RZ, P4 ;  /* 0x000000ff0e787207 */ /* 0x000fe40002000000 */
[----:B------:R-:W-:-:S02]  /*1d80*/  SEL R121, R15, RZ, P4 ;  /* 0x000000ff0f797207 */ /* 0x000fc40002000000 */
[----:B------:R-:W-:-:S06]  /*1d90*/  CS2R R14, SRZ ;  /* 0x00000000000e7805 */ /* 0x000fcc000001ff00 */
[----:B------:R0:W2:Y:S01]  /*1da0*/  @P6 LDG.E.EL.128 R12, desc[UR4][R92.64] ;  /* 0x000000045c0c6981 */ /* 0x0000a2000c2e1d00 */
[----:B------:R-:W-:Y:S02]  /*1db0*/  ISETP.GE.U32.AND P4, PT, R32, 0x2c, PT ;  /* 0x0000002c2000780c */ /* 0x000fe40003f86070 */
[----:B------:R-:W0:Y:S01]  /*1dc0*/  MUFU.RCP R32, R109 ;  /* 0x0000006d00207308 */ /* 0x000e220000001000 */
[----:B------:R-:W-:-:S07]  /*1dd0*/  FMUL R10, R81, R10 ;  /* 0x0000000a510a7220 */ /* 0x000fce0000400000 */
[----:B------:R-:W1:Y:S01]  /*1de0*/  MUFU.RCP R126, R126 ;  /* 0x0000007e007e7308 */ /* 0x000e620000001000 */
[----:B0-----:R-:W-:-:S07]  /*1df0*/  FMUL R92, R32, R101 ;  /* 0x00000065205c7220 */ /* 0x001fce0000400000 */
[----:B------:R-:W0:Y:S08]  /*1e00*/  MUFU.RCP R81, R110 ;  /* 0x0000006e00517308 */ /* 0x000e300000001000 */
[----:B------:R-:W3:Y:S08]  /*1e10*/  MUFU.RCP R113, R108 ;  /* 0x0000006c00717308 */ /* 0x000ef00000001000 */
[----:B------:R-:W4:Y:S08]  /*1e20*/  MUFU.RCP R68, R107 ;  /* 0x0000006b00447308 */ /* 0x000f300000001000 */
[----:B------:R-:W5:Y:S08]  /*1e30*/  MUFU.RCP R125, R106 ;  /* 0x0000006a007d7308 */ /* 0x000f700000001000 */
[----:B------:R-:W0:Y:S08]  /*1e40*/  MUFU.RCP R112, R105 ;  /* 0x0000006900707308 */ /* 0x000e300000001000 */
[----:B------:R-:W0:Y:S08]  /*1e50*/  MUFU.RCP R104, R104 ;  /* 0x0000006800687308 */ /* 0x000e300000001000 */
[----:B------:R-:W0:Y:S08]  /*1e60*/  MUFU.RCP R103, R103 ;  /* 0x0000006700677308 */ /* 0x000e300000001000 */
[----:B------:R-:W0:Y:S08]  /*1e70*/  MUFU.RCP R114, R114 ;  /* 0x0000007200727308 */ /* 0x000e300000001000 */
[----:B------:R-:W0:Y:S08]  /*1e80*/  MUFU.RCP R116, R116 ;  /* 0x0000007400747308 */ /* 0x000e300000001000 */
[----:B------:R-:W5:Y:S08]  /*1e90*/  MUFU.RCP R118, R118 ;  /* 0x0000007600767308 */ /* 0x000f700000001000 */
[----:B------:R-:W5:Y:S01]  /*1ea0*/  MUFU.RCP R32, R119 ;  /* 0x0000007700207308 */ /* 0x000f620000001000 */
[----:B-1----:R-:W-:Y:S01]  /*1eb0*/  FMUL R123, R126, R123 ;  /* 0x0000007b7e7b7220 */ /* 0x002fe20000400000 */
[----:B------:R-:W-:Y:S01]  /*1ec0*/  FMUL R71, R71, R122 ;  /* 0x0000007a47477220 */ /* 0x000fe20000400000 */
[----:B0-----:R-:W-:Y:S01]  /*1ed0*/  FMUL R81, R81, R102 ;  /* 0x0000006651517220 */ /* 0x001fe20000400000 */
[----:B---3--:R-:W-:Y:S01]  /*1ee0*/  FMUL R100, R113, R100 ;  /* 0x0000006471647220 */ /* 0x008fe20000400000 */
[----:B----4-:R-:W-:Y:S01]  /*1ef0*/  FMUL R99, R68, R99 ;  /* 0x0000006344637220 */ /* 0x010fe20000400000 */
[----:B-----5:R-:W-:Y:S01]  /*1f00*/  FMUL R98, R125, R98 ;  /* 0x000000627d627220 */ /* 0x020fe20000400000 */
[----:B------:R-:W-:Y:S01]  /*1f10*/  FMUL R112, R112, R95 ;  /* 0x0000005f70707220 */ /* 0x000fe20000400000 */
        /* <DEDUP_REMOVED lines=20> */
[----:B------:R-:W-:Y:S01]  /*2060*/  FFMA R59, R59, R20, R56 ;  /* 0x000000143b3b7223 */ /* 0x000fe20000000038 */
        /* <DEDUP_REMOVED lines=15> */
[----:B------:R-:W-:Y:S01]  /*2160*/  FADD R9, R60, R9 ;  /* 0x000000093c097221 */ /* 0x000fe20000000000 */
        /* <DEDUP_REMOVED lines=27> */
[----:B------:R-:W-:-:S02]  /*2320*/  CS2R R16, SRZ ;  /* 0x0000000000107805 */ /* 0x000fc4000001ff00 */
[----:B------:R-:W-:Y:S01]  /*2330*/  CS2R R18, SRZ ;  /* 0x0000000000127805 */ /* 0x000fe2000001ff00 */
[----:B------:R-:W-:Y:S01]  /*2340*/  IMAD.IADD R21, R2, 0x1, R77 ;  /* 0x0000000102157824 */ /* 0x000fe200078e024d */
[----:B------:R-:W-:Y:S02]  /*2350*/  SEL R40, R24, RZ, P5 ;  /* 0x000000ff18287207 */ /* 0x000fe40002800000 */
[----:B------:R-:W-:Y:S01]  /*2360*/  SEL R43, R25, RZ, P5 ;  /* 0x000000ff192b7207 */ /* 0x000fe20002800000 */
[----:B------:R-:W-:Y:S01]  /*2370*/  IMAD.WIDE R20, R21, 0x4, R130 ;  /* 0x0000000415147825 */ /* 0x000fe200078e0282 */
[----:B------:R-:W-:-:S03]  /*2380*/  CS2R R10, SRZ ;  /* 0x00000000000a7805 */ /* 0x000fc6000001ff00 */
[----:B------:R-:W-:Y:S01]  /*2390*/  IMAD.IADD R23, R2, 0x1, R127 ;  /* 0x0000000102177824 */ /* 0x000fe200078e027f */
[----:B--2---:R-:W-:Y:S02]  /*23a0*/  SEL R12, R12, RZ, P6 ;  /* 0x000000ff0c0c7207 */ /* 0x004fe40003000000 */
[----:B------:R-:W-:Y:S02]  /*23b0*/  SEL R13, R13, RZ, P6 ;  /* 0x000000ff0d0d7207 */ /* 0x000fe40003000000 */
[----:B------:R-:W-:Y:S02]  /*23c0*/  SEL R14, R14, RZ, P6 ;  /* 0x000000ff0e0e7207 */ /* 0x000fe40003000000 */
[----:B------:R-:W-:Y:S02]  /*23d0*/  SEL R15, R15, RZ, P6 ;  /* 0x000000ff0f0f7207 */ /* 0x000fe40003000000 */
[----:B------:R-:W-:Y:S01]  /*23e0*/  ISETP.GT.AND P6, PT, R2, 0xdb, PT ;  /* 0x000000db0200780c */ /* 0x000fe20003fc4270 */
[----:B------:R-:W-:Y:S01]  /*23f0*/  FADD R39, R12, R12 ;  /* 0x0000000c0c277221 */ /* 0x000fe20000000000 */
[----:B------:R-:W-:Y:S01]  /*2400*/  FADD R42, R13, R13 ;  /* 0x0000000d0d2a7221 */ /* 0x000fe20000000000 */
[----:B------:R-:W-:Y:S01]  /*2410*/  FADD R41, R14, R14 ;  /* 0x0000000e0e297221 */ /* 0x000fe20000000000 */
[----:B------:R-:W-:Y:S01]  /*2420*/  FADD R38, R15, R15 ;  /* 0x0000000f0f267221 */ /* 0x000fe20000000000 */
[----:B------:R-:W-:-:S02]  /*2430*/  @P4 FSEL R6, R9, RZ, P6 ;  /* 0x000000ff09064208 */ /* 0x000fc40003000000 */
[----:B------:R-:W-:Y:S02]  /*2440*/  @P4 FSEL R34, R57, RZ, P6 ;  /* 0x000000ff39224208 */ /* 0x000fe40003000000 */
[----:B------:R-:W-:Y:S02]  /*2450*/  @P4 FSEL R35, R58, RZ, P6 ;  /* 0x000000ff3a234208 */ /* 0x000fe40003000000 */
[----:B------:R-:W-:Y:S02]  /*2460*/  @P4 FSEL R69, R59, RZ, P6 ;  /* 0x000000ff3b454208 */ /* 0x000fe40003000000 */
[----:B------:R-:W-:Y:S02]  /*2470*/  @P4 FSEL R4, R48, RZ, P6 ;  /* 0x000000ff30044208 */ /* 0x000fe40003000000 */
[----:B------:R-:W-:Y:S02]  /*2480*/  @P4 FSEL R70, R49, RZ, P6 ;  /* 0x000000ff31464208 */ /* 0x000fe40003000000 */
        /* <DEDUP_REMOVED lines=9> */
[----:B------:R-:W-:Y:S01]  /*2520*/  @P4 FSEL R38, R28, RZ, P6 ;  /* 0x000000ff1c264208 */ /* 0x000fe20003000000 */
[C---:B------:R-:W-:Y:S01]  /*2530*/  IMAD.IADD R9, R2.reuse, 0x1, R7 ;  /* 0x0000000102097824 */ /* 0x040fe200078e0207 */
[----:B------:R-:W-:Y:S02]  /*2540*/  ISETP.LT.AND P6, PT, R2, 0x2c, P2 ;  /* 0x0000002c0200780c */ /* 0x000fe400017c1270 */
[----:B------:R-:W-:Y:S02]  /*2550*/  CS2R R12, SRZ ;  /* 0x00000000000c7805 */ /* 0x000fe4000001ff00 */
[----:B------:R-:W-:Y:S01]  /*2560*/  SEL R44, R26, RZ, P5 ;  /* 0x000000ff1a2c7207 */ /* 0x000fe20002800000 */
[----:B------:R-:W-:Y:S01]  /*2570*/  IMAD.WIDE R8, R9, 0x4, R130 ;  /* 0x0000000409087825 */ /* 0x000fe200078e0282 */
[----:B------:R-:W-:-:S02]  /*2580*/  ISETP.LT.AND P4, PT, R2, 0x2c, P1 ;  /* 0x0000002c0200780c */ /* 0x000fc40000f81270 */
[----:B------:R-:W-:Y:S02]  /*2590*/  CS2R R14, SRZ ;  /* 0x00000000000e7805 */ /* 0x000fe4000001ff00 */
[----:B------:R-:W-:Y:S01]  /*25a0*/  SEL R45, R27, RZ, P5 ;  /* 0x000000ff1b2d7207 */ /* 0x000fe20002800000 */
[----:B------:R-:W0:Y:S02]  /*25b0*/  LDC.64 R32, c[0x0][0x228] ;  /* 0x00008a00ff207b82 */ /* 0x000e240000000a00 */
[----:B------:R1:W2:Y:S01]  /*25c0*/  @P6 LDG.E.EL.128 R16, desc[UR4][R8.64] ;  /* 0x0000000408106981 */ /* 0x0002a2000c2e1d00 */
[----:B------:R-:W-:-:S05]  /*25d0*/  ISETP.LT.AND P5, PT, R2, 0x2c, P0 ;  /* 0x0000002c0200780c */ /* 0x000fca00007a1270 */
[----:B------:R3:W4:Y:S01]  /*25e0*/  @P4 LDG.E.EL.128 R12, desc[UR4][R20.64] ;  /* 0x00000004140c4981 */ /* 0x000722000c2e1d00 */
[----:B-1----:R-:W-:Y:S01]  /*25f0*/  CS2R R8, SRZ ;  /* 0x0000000000087805 */ /* 0x002fe2000001ff00 */
[----:B---3--:R-:W-:-:S06]  /*2600*/  IMAD.WIDE R20, R23, 0x4, R130 ;  /* 0x0000000417147825 */ /* 0x008fcc00078e0282 */
[----:B------:R1:W3:Y:S01]  /*2610*/  @P5 LDG.E.EL.128 R8, desc[UR4][R20.64] ;  /* 0x0000000414085981 */ /* 0x0002e2000c2e1d00 */
[----:B------:R-:W-:Y:S01]  /*2620*/  VIADD R58, R2, 0xffffff7c ;  /* 0xffffff7c023a7836 */ /* 0x000fe20000000000 */
[----:B------:R-:W-:Y:S02]  /*2630*/  CS2R R24, SRZ ;  /* 0x0000000000187805 */ /* 0x000fe4000001ff00 */
[----:B------:R-:W-:Y:S02]  /*2640*/  CS2R R26, SRZ ;  /* 0x00000000001a7805 */ /* 0x000fe4000001ff00 */
[----:B------:R-:W-:Y:S02]  /*2650*/  CS2R R28, SRZ ;  /* 0x00000000001c7805 */ /* 0x000fe4000001ff00 */
[----:B------:R-:W-:Y:S01]  /*2660*/  CS2R R30, SRZ ;  /* 0x00000000001e7805 */ /* 0x000fe2000001ff00 */
[----:B------:R-:W-:Y:S01]  /*2670*/  IMAD.IADD R73, R7, 0x1, R58 ;  /* 0x0000000107497824 */ /* 0x000fe200078e023a */
[----:B------:R-:W-:-:S02]  /*2680*/  CS2R R22, SRZ ;  /* 0x0000000000167805 */ /* 0x000fc4000001ff00 */
[----:B-1----:R-:W-:Y:S01]  /*2690*/  CS2R R20, SRZ ;  /* 0x0000000000147805 */ /* 0x002fe2000001ff00 */
[----:B0-----:R-:W-:-:S04]  /*26a0*/  IMAD.WIDE R36, R73, 0x4, R32 ;  /* 0x0000000449247825 */ /* 0x001fc800078e0220 */
[----:B------:R-:W-:Y:S02]  /*26b0*/  IMAD.IADD R61, R77, 0x1, R58 ;  /* 0x000000014d3d7824 */ /* 0x000fe400078e023a */
[----:B------:R-:W-:-:S04]  /*26c0*/  IMAD.WIDE R72, R73, 0x4, R130 ;  /* 0x0000000449487825 */ /* 0x000fc800078e0282 */
[----:B------:R-:W-:-:S04]  /*26d0*/  IMAD.WIDE R62, R61, 0x4, R130 ;  /* 0x000000043d3e7825 */ /* 0x000fc800078e0282 */
[----:B------:R-:W-:Y:S01]  /*26e0*/  IMAD.WIDE R60, R61, 0x4, R32 ;  /* 0x000000043d3c7825 */ /* 0x000fe200078e0220 */
[----:B--2---:R-:W-:Y:S02]  /*26f0*/  SEL R47, R16, RZ, P6 ;  /* 0x000000ff102f7207 */ /* 0x004fe40003000000 */
[----:B------:R-:W-:Y:S02]  /*2700*/  SEL R46, R17, RZ, P6 ;  /* 0x000000ff112e7207 */ /* 0x000fe40003000000 */
[----:B------:R-:W-:Y:S02]  /*2710*/  SEL R49, R18, RZ, P6 ;  /* 0x000000ff12317207 */ /* 0x000fe40003000000 */
[----:B------:R-:W-:Y:S02]  /*2720*/  SEL R48, R19, RZ, P6 ;  /* 0x000000ff13307207 */ /* 0x000fe40003000000 */
[----:B------:R-:W-:Y:S01]  /*2730*/  ISETP.LT.U32.AND P6, PT, R58, 0x2c, P0 ;  /* 0x0000002c3a00780c */ /* 0x000fe200007c1070 */
[----:B------:R-:W-:-:S04]  /*2740*/  IMAD.IADD R19, R127, 0x1, R58 ;  /* 0x000000017f137824 */ /* 0x000fc800078e023a */
[----:B------:R-:W-:-:S04]  /*2750*/  IMAD.WIDE R16, R19, 0x4, R32 ;  /* 0x0000000413107825 */ /* 0x000fc800078e0220 */
[----:B------:R-:W-:-:S04]  /*2760*/  IMAD.WIDE R18, R19, 0x4, R130 ;  /* 0x0000000413127825 */ /* 0x000fc800078e0282 */
[----:B------:R0:W2:Y:S04]  /*2770*/  @P6 LDG.E.EL.128 R24, desc[UR4][R16.64] ;  /* 0x0000000410186981 */ /* 0x0000a8000c2e1d00 */
[----:B------:R1:W5:Y:S01]  /*2780*/  @P6 LDG.E.EL.128 R28, desc[UR4][R18.64] ;  /* 0x00000004121c6981 */ /* 0x000362000c2e1d00 */
[----:B---3--:R-:W-:Y:S02]  /*2790*/  SEL R54, R8, RZ, P5 ;  /* 0x000000ff08367207 */ /* 0x008fe40002800000 */
[----:B------:R-:W-:Y:S02]  /*27a0*/  SEL R55, R9, RZ, P5 ;  /* 0x000000ff09377207 */ /* 0x000fe40002800000 */
[----:B------:R-:W-:Y:S02]  /*27b0*/  SEL R56, R10, RZ, P5 ;  /* 0x000000ff0a387207 */ /* 0x000fe40002800000 */
[----:B------:R-:W-:-:S02]  /*27c0*/  SEL R57, R11, RZ, P5 ;  /* 0x000000ff0b397207 */ /* 0x000fc40002800000 */
[----:B------:R-:W-:Y:S02]  /*27d0*/  ISETP.LT.U32.AND P5, PT, R58, 0x2c, P2 ;  /* 0x0000002c3a00780c */ /* 0x000fe400017a1070 */
[----:B----4-:R-:W-:Y:S02]  /*27e0*/  SEL R50, R12, RZ, P4 ;  /* 0x000000ff0c327207 */ /* 0x010fe40002000000 */
[----:B------:R-:W-:Y:S02]  /*27f0*/  SEL R52, R13, RZ, P4 ;  /* 0x000000ff0d347207 */ /* 0x000fe40002000000 */
[----:B------:R-:W-:Y:S02]  /*2800*/  SEL R51, R14, RZ, P4 ;  /* 0x000000ff0e337207 */ /* 0x000fe40002000000 */
[----:B------:R-:W-:Y:S02]  /*2810*/  SEL R53, R15, RZ, P4 ;  /* 0x000000ff0f357207 */ /* 0x000fe40002000000 */
[----:B------:R-:W-:-:S02]  /*2820*/  ISETP.LT.U32.AND P4, PT, R58, 0x2c, P1 ;  /* 0x0000002c3a00780c */ /* 0x000fc40000f81070 */
[----:B------:R-:W-:Y:S02]  /*2830*/  CS2R R8, SRZ ;  /* 0x0000000000087805 */ /* 0x000fe4000001ff00 */
[----:B------:R-:W-:Y:S01]  /*2840*/  CS2R R10, SRZ ;  /* 0x00000000000a7805 */ /* 0x000fe2000001ff00 */
[----:B------:R3:W4:Y:S01]  /*2850*/  @P5 LDG.E.EL.128 R20, desc[UR4][R36.64] ;  /* 0x0000000424145981 */ /* 0x000722000c2e1d00 */
[----:B0-----:R-:W-:Y:S02]  /*2860*/  CS2R R16, SRZ ;  /* 0x0000000000107805 */ /* 0x001fe4000001ff00 */
[----:B-1----:R-:W-:Y:S02]  /*2870*/  CS2R R18, SRZ ;  /* 0x0000000000127805 */ /* 0x002fe4000001ff00 */
[----:B------:R-:W4:Y:S01]  /*2880*/  @P5 LDG.E.EL.128 R8, desc[UR4][R72.64] ;  /* 0x0000000448085981 */ /* 0x000f22000c2e1d00 */
[----:B------:R-:W-:Y:S02]  /*2890*/  CS2R R12, SRZ ;  /* 0x00000000000c7805 */ /* 0x000fe4000001ff00 */
[----:B------:R-:W-:Y:S01]  /*28a0*/  CS2R R14, SRZ ;  /* 0x00000000000e7805 */ /* 0x000fe2000001ff00 */
[----:B------:R-:W4:Y:S05]  /*28b0*/  @P4 LDG.E.EL.128 R16, desc[UR4][R62.64] ;  /* 0x000000043e104981 */ /* 0x000f2a000c2e1d00 */
[----:B------:R0:W4:Y:S01]  /*28c0*/  @P4 LDG.E.EL.128 R12, desc[UR4][R60.64] ;  /* 0x000000043c0c4981 */ /* 0x000122000c2e1d00 */
[----:B---3--:R-:W-:-:S04]  /*28d0*/  IMAD.IADD R37, R3, 0x1, R58 ;  /* 0x0000000103257824 */ /* 0x008fc800078e023a */
[----:B------:R-:W-:-:S04]  /*28e0*/  IMAD.WIDE R130, R37, 0x4, R130 ;  /* 0x0000000425827825 */ /* 0x000fc800078e0282 */
[----:B------:R-:W-:Y:S02]  /*28f0*/  IMAD.WIDE R36, R37, 0x4, R32 ;  /* 0x0000000425247825 */ /* 0x000fe400078e0220 */
[----:B------:R-:W1:Y:S02]  /*2900*/  LDC.64 R32, c[0x0][0x218] ;  /* 0x00008600ff207b82 */ /* 0x000e640000000a00 */
[----:B0-----:R-:W-:Y:S01]  /*2910*/  VIADD R60, R2, 0xffffffd4 ;  /* 0xffffffd4023c7836 */ /* 0x001fe20000000000 */
[----:B--2---:R-:W-:Y:S02]  /*2920*/  SEL R59, R24, RZ, P6 ;  /* 0x000000ff183b7207 */ /* 0x004fe40003000000 */
[----:B------:R-:W-:Y:S02]  /*2930*/  SEL R61, R25, RZ, P6 ;  /* 0x000000ff193d7207 */ /* 0x000fe40003000000 */
[----:B------:R-:W-:Y:S02]  /*2940*/  SEL R62, R26, RZ, P6 ;  /* 0x000000ff1a3e7207 */ /* 0x000fe40003000000 */
[----:B------:R-:W-:-:S02]  /*2950*/  SEL R63, R27, RZ, P6 ;  /* 0x000000ff1b3f7207 */ /* 0x000fc40003000000 */
[----:B-----5:R-:W-:Y:S02]  /*2960*/  SEL R64, R28, RZ, P6 ;  /* 0x000000ff1c407207 */ /* 0x020fe40003000000 */
[----:B------:R-:W-:Y:S02]  /*2970*/  SEL R66, R29, RZ, P6 ;  /* 0x000000ff1d427207 */ /* 0x000fe40003000000 */
[----:B------:R-:W-:Y:S02]  /*2980*/  SEL R65, R30, RZ, P6 ;  /* 0x000000ff1e417207 */ /* 0x000fe40003000000 */
[----:B------:R-:W-:Y:S02]  /*2990*/  SEL R86, R31, RZ, P6 ;  /* 0x000000ff1f567207 */ /* 0x000fe40003000000 */
[----:B------:R-:W-:Y:S02]  /*29a0*/  ISETP.LT.U32.AND P6, PT, R58, 0x2c, P3 ;  /* 0x0000002c3a00780c */ /* 0x000fe40001fc1070 */
[----:B------:R-:W-:-:S02]  /*29b0*/  CS2R R24, SRZ ;  /* 0x0000000000187805 */ /* 0x000fc4000001ff00 */
[----:B------:R-:W-:Y:S02]  /*29c0*/  CS2R R26, SRZ ;  /* 0x00000000001a7805 */ /* 0x000fe4000001ff00 */
[----:B------:R-:W-:Y:S02]  /*29d0*/  CS2R R28, SRZ ;  /* 0x00000000001c7805 */ /* 0x000fe4000001ff00 */
[----:B------:R-:W-:-:S05]  /*29e0*/  CS2R R30, SRZ ;  /* 0x00000000001e7805 */ /* 0x000fca000001ff00 */
[----:B------:R0:W2:Y:S01]  /*29f0*/  @P6 LDG.E.EL.128 R24, desc[UR4][R36.64] ;  /* 0x0000000424186981 */ /* 0x0000a2000c2e1d00 */
[----:B----4-:R-:W-:-:S03]  /*2a00*/  SEL R67, R20, RZ, P5 ;  /* 0x000000ff14437207 */ /* 0x010fc60002800000 */
[----:B------:R-:W3:Y:S01]  /*2a10*/  @P6 LDG.E.EL.128 R28, desc[UR4][R130.64] ;  /* 0x00000004821c6981 */ /* 0x000ee2000c2e1d00 */
[----:B0-----:R-:W0:Y:S01]  /*2a20*/  LDC.64 R36, c[0x0][0x220] ;  /* 0x00008800ff247b82 */ /* 0x001e220000000a00 */
[----:B------:R-:W-:Y:S01]  /*2a30*/  VIADD R20, R2, 0xffffffa8 ;  /* 0xffffffa802147836 */ /* 0x000fe20000000000 */
[----:B------:R-:W-:Y:S02]  /*2a40*/  SEL R21, R21, RZ, P5 ;  /* 0x000000ff15157207 */ /* 0x000fe40002800000 */
[----:B------:R-:W-:Y:S02]  /*2a50*/  SEL R22, R22, RZ, P5 ;  /* 0x000000ff16167207 */ /* 0x000fe40002800000 */
[----:B------:R-:W-:Y:S02]  /*2a60*/  SEL R23, R23, RZ, P5 ;  /* 0x000000ff17177207 */ /* 0x000fe40002800000 */
[----:B------:R-:W-:Y:S02]  /*2a70*/  SEL R74, R8, RZ, P5 ;  /* 0x000000ff084a7207 */ /* 0x000fe40002800000 */
[----:B------:R-:W-:-:S02]  /*2a80*/  SEL R76, R9, RZ, P5 ;  /* 0x000000ff094c7207 */ /* 0x000fc40002800000 */
[----:B------:R-:W-:Y:S02]  /*2a90*/  SEL R75, R10, RZ, P5 ;  /* 0x000000ff0a4b7207 */ /* 0x000fe40002800000 */
[----:B------:R-:W-:Y:S02]  /*2aa0*/  SEL R78, R11, RZ, P5 ;  /* 0x000000ff0b4e7207 */ /* 0x000fe40002800000 */
[----:B------:R-:W-:Y:S02]  /*2ab0*/  ISETP.LT.U32.AND P5, PT, R20, 0x2c, P0 ;  /* 0x0000002c1400780c */ /* 0x000fe400007a1070 */
[----:B------:R-:W-:Y:S01]  /*2ac0*/  SEL R84, R19, RZ, P4 ;  /* 0x000000ff13547207 */ /* 0x000fe20002000000 */
[----:B------:R-:W-:Y:S01]  /*2ad0*/  IMAD.IADD R19, R127, 0x1, R20 ;  /* 0x000000017f137824 */ /* 0x000fe200078e0214 */
[----:B------:R-:W-:Y:S02]  /*2ae0*/  SEL R81, R18, RZ, P4 ;  /* 0x000000ff12517207 */ /* 0x000fe40002000000 */
[----:B------:R-:W-:-:S02]  /*2af0*/  CS2R R8, SRZ ;  /* 0x0000000000087805 */ /* 0x000fc4000001ff00 */
[----:B------:R-:W-:Y:S02]  /*2b00*/  CS2R R10, SRZ ;  /* 0x00000000000a7805 */ /* 0x000fe4000001ff00 */
[----:B------:R-:W-:Y:S01]  /*2b10*/  SEL R68, R12, RZ, P4 ;  /* 0x000000ff0c447207 */ /* 0x000fe20002000000 */
[----:B0-----:R-:W-:Y:S01]  /*2b20*/  IMAD.WIDE R18, R19, 0x4, R36 ;  /* 0x0000000413127825 */ /* 0x001fe200078e0224 */
[----:B------:R-:W-:Y:S02]  /*2b30*/  SEL R71, R13, RZ, P4 ;  /* 0x000000ff0d477207 */ /* 0x000fe40002000000 */
[----:B------:R-:W-:Y:S02]  /*2b40*/  SEL R72, R14, RZ, P4 ;  /* 0x000000ff0e487207 */ /* 0x000fe40002000000 */
[----:B------:R-:W-:Y:S01]  /*2b50*/  SEL R73, R15, RZ, P4 ;  /* 0x000000ff0f497207 */ /* 0x000fe20002000000 */
[----:B------:R0:W4:Y:S01]  /*2b60*/  @P5 LDG.E.EL.128 R8, desc[UR4][R18.64] ;  /* 0x0000000412085981 */ /* 0x000122000c2e1d00 */
[----:B------:R-:W-:-:S02]  /*2b70*/  SEL R79, R16, RZ, P4 ;  /* 0x000000ff104f7207 */ /* 0x000fc40002000000 */
[----:B------:R-:W-:Y:S02]  /*2b80*/  SEL R80, R17, RZ, P4 ;  /* 0x000000ff11507207 */ /* 0x000fe40002000000 */
[----:B------:R-:W-:Y:S01]  /*2b90*/  ISETP.LT.U32.AND P4, PT, R60, 0x2c, P0 ;  /* 0x0000002c3c00780c */ /* 0x000fe20000781070 */
[----:B------:R-:W-:Y:S01]  /*2ba0*/  IMAD.IADD R17, R127, 0x1, R60 ;  /* 0x000000017f117824 */ /* 0x000fe200078e023c */
[----:B------:R-:W-:Y:S02]  /*2bb0*/  CS2R R12, SRZ ;  /* 0x00000000000c7805 */ /* 0x000fe4000001ff00 */
[----:B------:R-:W-:Y:S01]  /*2bc0*/  CS2R R14, SRZ ;  /* 0x00000000000e7805 */ /* 0x000fe2000001ff00 */
[----:B-1----:R-:W-:-:S08]  /*2bd0*/  IMAD.WIDE R16, R17, 0x4, R32 ;  /* 0x0000000411107825 */ /* 0x002fd000078e0220 */
[----:B------:R3:W5:Y:S01]  /*2be0*/  @P4 LDG.E.EL.128 R12, desc[UR4][R16.64] ;  /* 0x00000004100c4981 */ /* 0x000762000c2e1d00 */
[----:B0-----:R-:W-:-:S04]  /*2bf0*/  IMAD.IADD R19, R77, 0x1, R60 ;  /* 0x000000014d137824 */ /* 0x001fc800078e023c */
[----:B------:R-:W-:Y:S01]  /*2c00*/  IMAD.WIDE R18, R19, 0x4, R32 ;  /* 0x0000000413127825 */ /* 0x000fe200078e0220 */
[----:B--2---:R-:W-:Y:S02]  /*2c10*/  SEL R24, R24, RZ, P6 ;  /* 0x000000ff18187207 */ /* 0x004fe40003000000 */
[----:B------:R-:W-:Y:S02]  /*2c20*/  SEL R25, R25, RZ, P6 ;  /* 0x000000ff19197207 */ /* 0x000fe40003000000 */
[----:B---3--:R-:W-:Y:S02]  /*2c30*/  SEL R17, R28, RZ, P6 ;  /* 0x000000ff1c117207 */ /* 0x008fe40003000000 */
[----:B------:R-:W-:Y:S02]  /*2c40*/  SEL R16, R29, RZ, P6 ;  /* 0x000000ff1d107207 */ /* 0x000fe40003000000 */
[----:B------:R-:W-:Y:S02]  /*2c50*/  SEL R26, R26, RZ, P6 ;  /* 0x000000ff1a1a7207 */ /* 0x000fe40003000000 */
[----:B------:R-:W-:-:S02]  /*2c60*/  SEL R27, R27, RZ, P6 ;  /* 0x000000ff1b1b7207 */ /* 0x000fc40003000000 */
[----:B------:R-:W-:Y:S02]  /*2c70*/  SEL R29, R30, RZ, P6 ;  /* 0x000000ff1e1d7207 */ /* 0x000fe40003000000 */
[----:B------:R-:W-:Y:S02]  /*2c80*/  SEL R28, R31, RZ, P6 ;  /* 0x000000ff1f1c7207 */ /* 0x000fe40003000000 */
[----:B------:R-:W-:-:S13]  /*2c90*/  ISETP.GE.U32.AND P6, PT, R58, 0x2c, PT ;  /* 0x0000002c3a00780c */ /* 0x000fda0003fc6070 */
[----:B------:R-:W-:Y:S01]  /*2ca0*/  @!P6 FADD R42, R61, R66 ;  /* 0x000000423d2ae221 */ /* 0x000fe20000000000 */
        /* <DEDUP_REMOVED lines=8> */
[----:B----4-:R-:W-:Y:S02]  /*2d30*/  SEL R66, R8, RZ, P5 ;  /* 0x000000ff08427207 */ /* 0x010fe40002800000 */
[----:B------:R-:W-:-:S02]  /*2d40*/  SEL R75, R9, RZ, P5 ;  /* 0x000000ff094b7207 */ /* 0x000fc40002800000 */
[----:B------:R-:W-:Y:S02]  /*2d50*/  SEL R68, R10, RZ, P5 ;  /* 0x000000ff0a447207 */ /* 0x000fe40002800000 */
[----:B------:R-:W-:Y:S02]  /*2d60*/  SEL R79, R11, RZ, P5 ;  /* 0x000000ff0b4f7207 */ /* 0x000fe40002800000 */
[----:B------:R-:W-:Y:S01]  /*2d70*/  ISETP.LT.U32.AND P5, PT, R20, 0x2c, P1 ;  /* 0x0000002c1400780c */ /* 0x000fe20000fa1070 */
[----:B------:R-:W-:Y:S01]  /*2d80*/  @!P6 FADD R94, R23, R78 ;  /* 0x0000004e175ee221 */ /* 0x000fe20000000000 */
[----:B------:R-:W-:Y:S01]  /*2d90*/  @!P6 FADD R70, R21, R76 ;  /* 0x0000004c1546e221 */ /* 0x000fe20000000000 */
[----:B------:R-:W-:Y:S01]  /*2da0*/  @!P6 FADD R4, R67, R74 ;  /* 0x0000004a4304e221 */ /* 0x000fe20000000000 */
[----:B------:R-:W-:Y:S01]  /*2db0*/  @!P6 FADD R69, R27, R28 ;  /* 0x0000001c1b45e221 */ /* 0x000fe20000000000 */
[----:B------:R-:W-:Y:S01]  /*2dc0*/  @!P6 FADD R35, R26, R29 ;  /* 0x0000001d1a23e221 */ /* 0x000fe20000000000 */
[----:B------:R-:W-:Y:S01]  /*2dd0*/  @!P6 FADD R34, R25, R16 ;  /* 0x000000101922e221 */ /* 0x000fe20000000000 */
[----:B------:R-:W-:Y:S01]  /*2de0*/  @!P6 FADD R6, R24, R17 ;  /* 0x000000111806e221 */ /* 0x000fe20000000000 */
[----:B------:R-:W-:Y:S01]  /*2df0*/  ISETP.LT.U32.AND P6, PT, R60, 0x2c, P1 ;  /* 0x0000002c3c00780c */ /* 0x000fe20000fc1070 */
[----:B------:R-:W-:Y:S01]  /*2e00*/  IMAD.IADD R29, R77, 0x1, R20 ;  /* 0x000000014d1d7824 */ /* 0x000fe200078e0214 */
[----:B------:R-:W-:-:S02]  /*2e10*/  CS2R R8, SRZ ;  /* 0x0000000000087805 */ /* 0x000fc4000001ff00 */
[----:B------:R-:W-:Y:S02]  /*2e20*/  CS2R R10, SRZ ;  /* 0x00000000000a7805 */ /* 0x000fe4000001ff00 */
[----:B-----5:R-:W-:Y:S01]  /*2e30*/  SEL R21, R12, RZ, P4 ;  /* 0x000000ff0c157207 */ /* 0x020fe20002000000 */
[----:B------:R-:W-:Y:S01]  /*2e40*/  IMAD.WIDE R28, R29, 0x4, R36 ;  /* 0x000000041d1c7825 */ /* 0x000fe200078e0224 */
[----:B------:R-:W-:Y:S02]  /*2e50*/  SEL R26, R13, RZ, P4 ;  /* 0x000000ff0d1a7207 */ /* 0x000fe40002000000 */
[----:B------:R-:W-:Y:S02]  /*2e60*/  CS2R R12, SRZ ;  /* 0x00000000000c7805 */ /* 0x000fe4000001ff00 */
[----:B------:R-:W-:Y:S02]  /*2e70*/  SEL R23, R14, RZ, P4 ;  /* 0x000000ff0e177207 */ /* 0x000fe40002000000 */
[----:B------:R-:W-:-:S02]  /*2e80*/  SEL R22, R15, RZ, P4 ;  /* 0x000000ff0f167207 */ /* 0x000fc40002000000 */
[----:B------:R-:W-:Y:S02]  /*2e90*/  CS2R R14, SRZ ;  /* 0x00000000000e7805 */ /* 0x000fe4000001ff00 */
[----:B------:R-:W-:Y:S01]  /*2ea0*/  ISETP.LT.U32.AND P4, PT, R60, 0x2c, P2 ;  /* 0x0000002c3c00780c */ /* 0x000fe20001781070 */
[----:B------:R-:W2:Y:S01]  /*2eb0*/  @P5 LDG.E.EL.128 R8, desc[UR4][R28.64] ;  /* 0x000000041c085981 */ /* 0x000ea2000c2e1d00 */
[----:B------:R-:W-:Y:S01]  /*2ec0*/  IMAD.IADD R25, R7, 0x1, R60 ;  /* 0x0000000107197824 */ /* 0x000fe200078e023c */
[----:B------:R-:W-:Y:S02]  /*2ed0*/  CS2R R16, SRZ ;  /* 0x0000000000107805 */ /* 0x000fe4000001ff00 */
[----:B------:R0:W3:Y:S01]  /*2ee0*/  @P6 LDG.E.EL.128 R12, desc[UR4][R18.64] ;  /* 0x00000004120c6981 */ /* 0x0000e2000c2e1d00 */
[----:B------:R-:W-:Y:S01]  /*2ef0*/  IMAD.WIDE R24, R25, 0x4, R32 ;  /* 0x0000000419187825 */ /* 0x000fe200078e0220 */
[----:B0-----:R-:W-:-:S06]  /*2f00*/  CS2R R18, SRZ ;  /* 0x0000000000127805 */ /* 0x001fcc000001ff00 */
[----:B------:R0:W4:Y:S01]  /*2f10*/  @P4 LDG.E.EL.128 R16, desc[UR4][R24.64] ;  /* 0x0000000418104981 */ /* 0x000122000c2e1d00 */
[----:B------:R-:W-:-:S04]  /*2f20*/  IMAD.IADD R27, R3, 0x1, R60 ;  /* 0x00000001031b7824 */ /* 0x000fc800078e023c */
[----:B------:R-:W-:-:S04]  /*2f30*/  IMAD.WIDE R32, R27, 0x4, R32 ;  /* 0x000000041b207825 */ /* 0x000fc800078e0220 */
[----:B0-----:R-:W-:-:S04]  /*2f40*/  IMAD.IADD R25, R7, 0x1, R20 ;  /* 0x0000000107197824 */ /* 0x001fc800078e0214 */
[----:B------:R-:W-:-:S04]  /*2f50*/  IMAD.WIDE R24, R25, 0x4, R36 ;  /* 0x0000000419187825 */ /* 0x000fc800078e0224 */
[----:B------:R-:W-:-:S04]  /*2f60*/  IMAD.IADD R3, R3, 0x1, R20 ;  /* 0x0000000103037824 */ /* 0x000fc800078e0214 */
[----:B------:R-:W-:Y:S01]  /*2f70*/  IMAD.WIDE R36, R3, 0x4, R36 ;  /* 0x0000000403247825 */ /* 0x000fe200078e0224 */
[----:B--2---:R-:W-:Y:S02]  /*2f80*/  SEL R67, R8, RZ, P5 ;  /* 0x000000ff08437207 */ /* 0x004fe40002800000 */
[----:B------:R-:W-:Y:S02]  /*2f90*/  SEL R71, R9, RZ, P5 ;  /* 0x000000ff09477207 */ /* 0x000fe40002800000 */
[----:B------:R-:W-:Y:S02]  /*2fa0*/  SEL R73, R10, RZ, P5 ;  /* 0x000000ff0a497207 */ /* 0x000fe40002800000 */
[----:B------:R-:W-:Y:S02]  /*2fb0*/  SEL R64, R11, RZ, P5 ;  /* 0x000000ff0b407207 */ /* 0x000fe40002800000 */
[----:B------:R-:W-:Y:S02]  /*2fc0*/  ISETP.LT.U32.AND P5, PT, R20, 0x2c, P2 ;  /* 0x0000002c1400780c */ /* 0x000fe400017a1070 */
[----:B------:R-:W-:-:S02]  /*2fd0*/  CS2R R8, SRZ ;  /* 0x0000000000087805 */ /* 0x000fc4000001ff00 */
[----:B------:R-:W-:Y:S02]  /*2fe0*/  CS2R R10, SRZ ;  /* 0x00000000000a7805 */ /* 0x000fe4000001ff00 */
[----:B---3--:R-:W-:Y:S02]  /*2ff0*/  SEL R31, R12, RZ, P6 ;  /* 0x000000ff0c1f7207 */ /* 0x008fe40003000000 */
[----:B------:R-:W-:Y:S02]  /*3000*/  SEL R59, R13, RZ, P6 ;  /* 0x000000ff0d3b7207 */ /* 0x000fe40003000000 */
[----:B------:R-:W-:Y:S02]  /*3010*/  SEL R58, R14, RZ, P6 ;  /* 0x000000ff0e3a7207 */ /* 0x000fe40003000000 */
[----:B------:R-:W-:Y:S02]  /*3020*/  SEL R62, R15, RZ, P6 ;  /* 0x000000ff0f3e7207 */ /* 0x000fe40003000000 */
[----:B------:R-:W-:-:S02]  /*3030*/  ISETP.LT.U32.AND P6, PT, R60, 0x2c, P3 ;  /* 0x0000002c3c00780c */ /* 0x000fc40001fc1070 */
[----:B----4-:R-:W-:Y:S01]  /*3040*/  SEL R28, R16, RZ, P4 ;  /* 0x000000ff101c7207 */ /* 0x010fe20002000000 */
[----:B------:R-:W2:Y:S01]  /*3050*/  @P5 LDG.E.EL.128 R8, desc[UR4][R24.64] ;  /* 0x0000000418085981 */ /* 0x000ea2000c2e1d00 */
[----:B------:R-:W-:Y:S02]  /*3060*/  SEL R27, R17, RZ, P4 ;  /* 0x000000ff111b7207 */ /* 0x000fe40002000000 */
[----:B------:R-:W-:Y:S02]  /*3070*/  SEL R30, R18, RZ, P4 ;  /* 0x000000ff121e7207 */ /* 0x000fe40002000000 */
[----:B------:R-:W-:Y:S02]  /*3080*/  SEL R29, R19, RZ, P4 ;  /* 0x000000ff131d7207 */ /* 0x000fe40002000000 */
[----:B------:R-:W-:Y:S02]  /*3090*/  ISETP.LT.U32.AND P4, PT, R20, 0x2c, P3 ;  /* 0x0000002c1400780c */ /* 0x000fe40001f81070 */
[----:B------:R-:W-:-:S02]  /*30a0*/  CS2R R12, SRZ ;  /* 0x00000000000c7805 */ /* 0x000fc4000001ff00 */
[----:B------:R-:W-:Y:S02]  /*30b0*/  CS2R R14, SRZ ;  /* 0x00000000000e7805 */ /* 0x000fe4000001ff00 */
[----:B------:R-:W-:Y:S02]  /*30c0*/  CS2R R16, SRZ ;  /* 0x0000000000107805 */ /* 0x000fe4000001ff00 */
[----:B------:R-:W-:Y:S02]  /*30d0*/  CS2R R18, SRZ ;  /* 0x0000000000127805 */ /* 0x000fe4000001ff00 */
[----:B------:R-:W3:Y:S04]  /*30e0*/  @P6 LDG.E.EL.128 R12, desc[UR4][R32.64] ;  /* 0x00000004200c6981 */ /* 0x000ee8000c2e1d00 */
[----:B------:R-:W4:Y:S01]  /*30f0*/  @P4 LDG.E.EL.128 R16, desc[UR4][R36.64] ;  /* 0x0000000424104981 */ /* 0x000f22000c2e1d00 */
[----:B------:R-:W-:-:S04]  /*3100*/  IMAD R5, R5, 0x4200, R2 ;  /* 0x0000420005057824 */ /* 0x000fc800078e0202 */
[----:B------:R-:W-:Y:S01]  /*3110*/  IMAD R5, R0, 0x108, R5 ;  /* 0x0000010800057824 */ /* 0x000fe200078e0205 */
[----:B--2---:R-:W-:Y:S02]  /*3120*/  SEL R61, R8, RZ, P5 ;  /* 0x000000ff083d7207 */ /* 0x004fe40002800000 */
[----:B------:R-:W-:Y:S02]  /*3130*/  SEL R63, R9, RZ, P5 ;  /* 0x000000ff093f7207 */ /* 0x000fe40002800000 */
[----:B------:R-:W-:Y:S02]  /*3140*/  SEL R65, R10, RZ, P5 ;  /* 0x000000ff0a417207 */ /* 0x000fe40002800000 */
[----:B------:R-:W-:Y:S02]  /*3150*/  SEL R11, R11, RZ, P5 ;  /* 0x000000ff0b0b7207 */ /* 0x000fe40002800000 */
[----:B------:R-:W-:Y:S02]  /*3160*/  ISETP.GE.U32.AND P5, PT, R60, 0x2c, PT ;  /* 0x0000002c3c00780c */ /* 0x000fe40003fa6070 */
[----:B---3--:R-:W-:-:S02]  /*3170*/  SEL R3, R12, RZ, P6 ;  /* 0x000000ff0c037207 */ /* 0x008fc40003000000 */
[----:B------:R-:W-:Y:S02]  /*3180*/  SEL R10, R13, RZ, P6 ;  /* 0x000000ff0d0a7207 */ /* 0x000fe40003000000 */
[----:B------:R-:W-:Y:S02]  /*3190*/  SEL R7, R14, RZ, P6 ;  /* 0x000000ff0e077207 */ /* 0x000fe40003000000 */
[----:B------:R-:W-:Y:S02]  /*31a0*/  SEL R8, R15, RZ, P6 ;  /* 0x000000ff0f087207 */ /* 0x000fe40003000000 */
[----:B------:R-:W-:Y:S02]  /*31b0*/  ISETP.GE.U32.AND P6, PT, R20, 0x2c, PT ;  /* 0x0000002c1400780c */ /* 0x000fe40003fc6070 */
[----:B----4-:R-:W-:Y:S02]  /*31c0*/  SEL R18, R18, RZ, P4 ;  /* 0x000000ff12127207 */ /* 0x010fe40002000000 */
[----:B------:R-:W-:-:S02]  /*31d0*/  SEL R12, R19, RZ, P4 ;  /* 0x000000ff130c7207 */ /* 0x000fc40002000000 */
[----:B------:R-:W-:Y:S02]  /*31e0*/  SEL R9, R16, RZ, P4 ;  /* 0x000000ff10097207 */ /* 0x000fe40002000000 */
[----:B------:R-:W-:Y:S02]  /*31f0*/  SEL R17, R17, RZ, P4 ;  /* 0x000000ff11117207 */ /* 0x000fe40002000000 */
[----:B------:R-:W-:Y:S02]  /*3200*/  ISETP.GE.AND P4, PT, R2, 0x2c, PT ;  /* 0x0000002c0200780c */ /* 0x000fe40003f86270 */
[----:B------:R-:W-:Y:S02]  /*3210*/  @P5 FSEL R8, R12, R69, !P6 ;  /* 0x000000450c085208 */ /* 0x000fe40007000000 */
[----:B------:R-:W-:Y:S02]  /*3220*/  @P5 FSEL R7, R18, R35, !P6 ;  /* 0x0000002312075208 */ /* 0x000fe40007000000 */
[----:B------:R-:W-:-:S02]  /*3230*/  FSEL R45, R45, R8, !P4 ;  /* 0x000000082d2d7208 */ /* 0x000fc40006000000 */
[----:B------:R-:W-:Y:S02]  /*3240*/  FSEL R7, R44, R7, !P4 ;  /* 0x000000072c077208 */ /* 0x000fe40006000000 */
[----:B------:R-:W-:Y:S02]  /*3250*/  @P5 FSEL R10, R17, R34, !P6 ;  /* 0x00000022110a5208 */ /* 0x000fe40007000000 */
[----:B------:R-:W-:Y:S02]  /*3260*/  @P5 FSEL R3, R9, R6, !P6 ;  /* 0x0000000609035208 */ /* 0x000fe40007000000 */
[----:B------:R-:W-:Y:S01]  /*3270*/  @P5 FSEL R21, R66, R39, !P6 ;  /* 0x0000002742155208 */ /* 0x000fe20007000000 */
[----:B------:R-:W0:Y:S01]  /*3280*/  LDC.64 R8, c[0x0][0x268] ;  /* 0x00009a00ff087b82 */ /* 0x000e220000000a00 */
[----:B------:R-:W-:Y:S02]  /*3290*/  @P5 FSEL R26, R75, R42, !P6 ;  /* 0x0000002a4b1a5208 */ /* 0x000fe40007000000 */
[----:B------:R-:W-:-:S02]  /*32a0*/  @P5 FSEL R23, R68, R41, !P6 ;  /* 0x0000002944175208 */ /* 0x000fc40007000000 */
[----:B------:R-:W-:Y:S02]  /*32b0*/  @P5 FSEL R22, R79, R38, !P6 ;  /* 0x000000264f165208 */ /* 0x000fe40007000000 */
[----:B------:R-:W-:Y:S02]  /*32c0*/  @P5 FSEL R31, R67, R88, !P6 ;  /* 0x00000058431f5208 */ /* 0x000fe40007000000 */
[----:B------:R-:W-:Y:S02]  /*32d0*/  @P5 FSEL R59, R71, R96, !P6 ;  /* 0x00000060473b5208 */ /* 0x000fe40007000000 */
[----:B------:R-:W-:Y:S02]  /*32e0*/  @P5 FSEL R58, R73, R120, !P6 ;  /* 0x00000078493a5208 */ /* 0x000fe40007000000 */
[----:B------:R-:W-:Y:S02]  /*32f0*/  @P5 FSEL R62, R64, R121, !P6 ;  /* 0x00000079403e5208 */ /* 0x000fe40007000000 */
[----:B------:R-:W-:-:S02]  /*3300*/  @P5 FSEL R28, R61, R4, !P6 ;  /* 0x000000043d1c5208 */ /* 0x000fc40007000000 */
[----:B------:R-:W-:Y:S02]  /*3310*/  @P5 FSEL R27, R63, R70, !P6 ;  /* 0x000000463f1b5208 */ /* 0x000fe40007000000 */
[----:B------:R-:W-:Y:S02]  /*3320*/  @P5 FSEL R30, R65, R82, !P6 ;  /* 0x00000052411e5208 */ /* 0x000fe40007000000 */
[----:B------:R-:W-:Y:S02]  /*3330*/  @P5 FSEL R29, R11, R94, !P6 ;  /* 0x0000005e0b1d5208 */ /* 0x000fe40007000000 */
[----:B------:R-:W-:Y:S02]  /*3340*/  FSETP.GEU.AND P6, PT, R45, RZ, PT ;  /* 0x000000ff2d00720b */ /* 0x000fe40003fce000 */
[----:B------:R-:W-:Y:S02]  /*3350*/  FSETP.GEU.AND P5, PT, R7, RZ, PT ;  /* 0x000000ff0700720b */ /* 0x000fe40003fae000 */
[----:B------:R-:W-:-:S02]  /*3360*/  FSEL R10, R43, R10, !P4 ;  /* 0x0000000a2b0a7208 */ /* 0x000fc40006000000 */
[----:B------:R-:W-:Y:S02]  /*3370*/  FSEL R3, R40, R3, !P4 ;  /* 0x0000000328037208 */ /* 0x000fe40006000000 */
[----:B------:R-:W-:Y:S02]  /*3380*/  SEL R19, R45, RZ, P6 ;  /* 0x000000ff2d137207 */ /* 0x000fe40003000000 */
[----:B------:R-:W-:Y:S02]  /*3390*/  SEL R18, R7, RZ, P5 ;  /* 0x000000ff07127207 */ /* 0x000fe40002800000 */
        /* <DEDUP_REMOVED lines=21> */
[----:B------:R-:W-:Y:S01]  /*34f0*/  FSEL R52, R52, R59, !P4 ;  /* 0x0000003b34347208 */ /* 0x000fe20006000000 */
[----:B------:R-:W-:Y:S01]  /*3500*/  VIADD R7, R5, 0x1080 ;  /* 0x0000108005077836 */ /* 0x000fe20000000000 */
[----:B------:R-:W-:Y:S01]  /*3510*/  SEL R39, R53, RZ, P6 ;  /* 0x000000ff35277207 */ /* 0x000fe20003000000 */
[----:B------:R-:W-:Y:S01]  /*3520*/  VIADD R11, R5, 0x2100 ;  /* 0x00002100050b7836 */ /* 0x000fe20000000000 */
[----:B------:R-:W-:Y:S02]  /*3530*/  SEL R38, R51, RZ, P5 ;  /* 0x000000ff33267207 */ /* 0x000fe40002800000 */
[C---:B------:R-:W-:Y:S02]  /*3540*/  FSETP.GEU.AND P6, PT, R52.reuse, RZ, PT ;  /* 0x000000ff3400720b */ /* 0x040fe40003fce000 */
[----:B------:R-:W-:Y:S01]  /*3550*/  FSETP.GEU.AND P5, PT, R31, RZ, PT ;  /* 0x000000ff1f00720b */ /* 0x000fe20003fae000 */
[C---:B------:R-:W-:Y:S02]  /*3560*/  VIADD R13, R5.reuse, 0x3180 ;  /* 0x00003180050d7836 */ /* 0x040fe40000000000 */
[----:B0-----:R-:W-:Y:S01]  /*3570*/  IMAD.WIDE R2, R5, 0x4, R8 ;  /* 0x0000000405027825 */ /* 0x001fe200078e0208 */
[----:B------:R-:W-:-:S02]  /*3580*/  SEL R37, R52, RZ, P6 ;  /* 0x000000ff34257207 */ /* 0x000fc40003000000 */
[----:B------:R-:W-:Y:S01]  /*3590*/  SEL R36, R31, RZ, P5 ;  /* 0x000000ff1f247207 */ /* 0x000fe20002800000 */
[----:B------:R-:W-:Y:S01]  /*35a0*/  IMAD.WIDE R4, R7, 0x4, R8 ;  /* 0x0000000407047825 */ /* 0x000fe200078e0208 */
[----:B------:R-:W-:-:S03]  /*35b0*/  FSEL R21, R54, R21, !P4 ;  /* 0x0000001536157208 */ /* 0x000fc60006000000 */
[----:B------:R-:W-:Y:S01]  /*35c0*/  IMAD.WIDE R6, R11, 0x4, R8 ;  /* 0x000000040b067825 */ /* 0x000fe200078e0208 */
[----:B------:R-:W-:Y:S01]  /*35d0*/  FSEL R26, R55, R26, !P4 ;  /* 0x0000001a371a7208 */ /* 0x000fe20006000000 */
[----:B------:R0:W-:Y:S01]  /*35e0*/  @P3 STG.E.128 desc[UR4][R2.64], R16 ;  /* 0x0000001002003986 */ /* 0x0001e2000c101d04 */
[----:B------:R-:W-:Y:S02]  /*35f0*/  FSEL R23, R56, R23, !P4 ;  /* 0x0000001738177208 */ /* 0x000fe40006000000 */
[----:B------:R-:W-:Y:S01]  /*3600*/  FSEL R22, R57, R22, !P4 ;  /* 0x0000001639167208 */ /* 0x000fe20006000000 */
[----:B------:R0:W-:Y:S01]  /*3610*/  @P2 STG.E.128 desc[UR4][R4.64], R32 ;  /* 0x0000002004002986 */ /* 0x0001e2000c101d04 */
[----:B------:R-:W-:Y:S02]  /*3620*/  FSETP.GEU.AND P2, PT, R23, RZ, PT ;  /* 0x000000ff1700720b */ /* 0x000fe40003f4e000 */
[----:B------:R-:W-:Y:S01]  /*3630*/  FSETP.GEU.AND P3, PT, R26, RZ, PT ;  /* 0x000000ff1a00720b */ /* 0x000fe20003f6e000 */
[----:B------:R0:W-:Y:S01]  /*3640*/  @P1 STG.E.128 desc[UR4][R6.64], R36 ;  /* 0x0000002406001986 */ /* 0x0001e2000c101d04 */
[----:B------:R-:W-:-:S02]  /*3650*/  FSETP.GEU.AND P1, PT, R22, RZ, PT ;  /* 0x000000ff1600720b */ /* 0x000fc40003f2e000 */
[----:B------:R-:W-:Y:S01]  /*3660*/  FSETP.GEU.AND P4, PT, R21, RZ, PT ;  /* 0x000000ff1500720b */ /* 0x000fe20003f8e000 */
[----:B------:R-:W-:Y:S01]  /*3670*/  IMAD.WIDE R8, R13, 0x4, R8 ;  /* 0x000000040d087825 */ /* 0x000fe200078e0208 */
[----:B------:R-:W-:Y:S02]  /*3680*/  SEL R15, R22, RZ, P1 ;  /* 0x000000ff160f7207 */ /* 0x000fe40000800000 */
[----:B------:R-:W-:Y:S02]  /*3690*/  SEL R14, R23, RZ, P2 ;  /* 0x000000ff170e7207 */ /* 0x000fe40001000000 */
[----:B------:R-:W-:Y:S02]  /*36a0*/  SEL R13, R26, RZ, P3 ;  /* 0x000000ff1a0d7207 */ /* 0x000fe40001800000 */
[----:B------:R-:W-:Y:S01]  /*36b0*/  SEL R12, R21, RZ, P4 ;  /* 0x000000ff150c7207 */ /* 0x000fe20002000000 */
[----:B0-----:R-:W-:Y:S06]  /*36c0*/  @!P0 EXIT ;  /* 0x000000000000894d */ /* 0x001fec0003800000 */
[----:B------:R-:W-:Y:S01]  /*36d0*/  STG.E.128 desc[UR4][R8.64], R12 ;  /* 0x0000000c08007986 */ /* 0x000fe2000c101d04 */
[----:B------:R-:W-:Y:S05]  /*36e0*/  EXIT ;  /* 0x000000000000794d */ /* 0x000fea0003800000 */
.L_x_0:
[----:B------:R-:W-:-:S00]  /*36f0*/  BRA `(.L_x_0) ;  /* 0xfffffffc00fc7947 */ /* 0x000fc0000383ffff */
[----:B------:R-:W-:-:S00]  /*3700*/  NOP ;  /* 0x0000000000007918 */ /* 0x000fc00000000000 */
[----:B------:R-:W-:-:S00]  /*3710*/  NOP ;  /* 0x0000000000007918 */ /* 0x000fc00000000000 */
[----:B------:R-:W-:-:S00]  /*3720*/  NOP ;  /* 0x0000000000007918 */ /* 0x000fc00000000000 */
[----:B------:R-:W-:-:S00]  /*3730*/  NOP ;  /* 0x0000000000007918 */ /* 0x000fc00000000000 */
[----:B------:R-:W-:-:S00]  /*3740*/  NOP ;  /* 0x0000000000007918 */ /* 0x000fc00000000000 */
[----:B------:R-:W-:-:S00]  /*3750*/  NOP ;  /* 0x0000000000007918 */ /* 0x000fc00000000000 */
[----:B------:R-:W-:-:S00]  /*3760*/  NOP ;  /* 0x0000000000007918 */ /* 0x000fc00000000000 */
[----:B------:R-:W-:-:S00]  /*3770*/  NOP ;  /* 0x0000000000007918 */ /* 0x000fc00000000000 */
.L_x_1:


//--------------------- .nv.global.init           --------------------------
	.section	.nv.global.init,"aw",@progbits
.nv.global.init:
	.type		_$_str,@object
	.size		_$_str,(_$_str_$_2 - _$_str)
_$_str:
        /*0000*/ 	.byte	0x5f, 0x5f, 0x43, 0x55, 0x44, 0x41, 0x5f, 0x46, 0x54, 0x5a, 0x00
	.type		_$_str_$_2,@object
	.size		_$_str_$_2,(.L_1 - _$_str_$_2)
_$_str_$_2:
        /*000b*/ 	.byte	0x5f, 0x5f, 0x43, 0x55, 0x44, 0x41, 0x5f, 0x50, 0x52, 0x45, 0x43, 0x5f, 0x53, 0x51, 0x52, 0x54
        /*001b*/ 	.byte	0x00
.L_1:


//--------------------- .nv.constant0.triton_poi_fused_cat_relu_31 --------------------------
	.section	.nv.constant0.triton_poi_fused_cat_relu_31,"a",@progbits
	.sectionflags	@""
	.align	4
.nv.constant0.triton_poi_fused_cat_relu_31:
	.zero		632
